	.target	sm_90a

	.elftype	@"ET_EXEC"


//--------------------- .note.nv.tkinfo           --------------------------
	.section	.note.nv.tkinfo,"",@"SHT_NOTE"
	.sectionflags	@"SHF_NOTE_NV_TKINFO"
	.tkinfo
        /*0018*/ 	.word	0x00000002
        /*0030*/ 	.string	""
        /*0030*/ 	.string	"ptxas"
        /*0030*/ 	.string	"Cuda compilation tools, release 13.0, V13.0.88"
        /*0030*/ 	.string	"Build cuda_13.0.r13.0/compiler.36424714_0"
        /*0030*/ 	.string	"-v  -suppress-debug-info  -lineinfo  -arch sm_90a "



//--------------------- .note.nv.cuinfo           --------------------------
	.section	.note.nv.cuinfo,"",@"SHT_NOTE"
	.sectionflags	@"SHF_NOTE_NV_CUINFO"
        /*0018*/ 	.short	0x0002
        /*001a*/ 	.short	0x005a
        /*001c*/ 	.short	0x0082
	.zero		2


//--------------------- .nv.info                  --------------------------
	.section	.nv.info,"",@"SHT_CUDA_INFO"
	.align	4


	//----- nvinfo : EIATTR_REGCOUNT
	.align		4
        /*0000*/ 	.byte	0x04, 0x2f
        /*0002*/ 	.short	(.L_1 - .L_0)
	.align		4
.L_0:
        /*0004*/ 	.word	index@(matmul_kernel)
        /*0008*/ 	.word	0x000000ff


	//----- nvinfo : EIATTR_FRAME_SIZE
	.align		4
.L_1:
        /*000c*/ 	.byte	0x04, 0x11
        /*000e*/ 	.short	(.L_3 - .L_2)
	.align		4
.L_2:
        /*0010*/ 	.word	index@(matmul_kernel)
        /*0014*/ 	.word	0x00000660


	//----- nvinfo : EIATTR_MIN_STACK_SIZE
	.align		4
.L_3:
        /*0018*/ 	.byte	0x04, 0x12
        /*001a*/ 	.short	(.L_5 - .L_4)
	.align		4
.L_4:
        /*001c*/ 	.word	index@(matmul_kernel)
        /*0020*/ 	.word	0x00000660
.L_5:


//--------------------- .nv.compat                --------------------------
	.section	.nv.compat,"",@"SHT_CUDA_COMPAT_INFO"
	.align	4
        /*0000*/ 	.byte	0x02, 0x09, 0x01, 0x00, 0x02, 0x02, 0x04, 0x00, 0x02, 0x05, 0x05, 0x00, 0x03, 0x07, 0x01, 0x01
        /*0010*/ 	.byte	0x02, 0x03, 0x00, 0x00, 0x02, 0x06, 0x01, 0x00, 0x04, 0x0b, 0x08, 0x00, 0x00, 0x00, 0x00, 0x00
        /*0020*/ 	.byte	0x00, 0x00, 0x00, 0x00


//--------------------- .nv.info.matmul_kernel    --------------------------
	.section	.nv.info.matmul_kernel,"",@"SHT_CUDA_INFO"
	.sectionflags	@""
	.align	4


	//----- nvinfo : EIATTR_CUDA_API_VERSION
	.align		4
        /*0000*/ 	.byte	0x04, 0x37
        /*0002*/ 	.short	(.L_7 - .L_6)
.L_6:
        /*0004*/ 	.word	0x00000082


	//----- nvinfo : EIATTR_KPARAM_INFO
	.align		4
.L_7:
        /*0008*/ 	.byte	0x04, 0x17
        /*000a*/ 	.short	(.L_9 - .L_8)
.L_8:
        /*000c*/ 	.word	0x00000000
        /*0010*/ 	.short	0x000d
        /*0012*/ 	.short	0x0048
        /*0014*/ 	.byte	0x00, 0xf4, 0x21, 0x00


	//----- nvinfo : EIATTR_KPARAM_INFO
	.align		4
.L_9:
        /*0018*/ 	.byte	0x04, 0x17
        /*001a*/ 	.short	(.L_11 - .L_10)
.L_10:
        /*001c*/ 	.word	0x00000000
        /*0020*/ 	.short	0x000c
        /*0022*/ 	.short	0x0040
        /*0024*/ 	.byte	0x00, 0xf4, 0x21, 0x00


	//----- nvinfo : EIATTR_KPARAM_INFO
	.align		4
.L_11:
        /*0028*/ 	.byte	0x04, 0x17
        /*002a*/ 	.short	(.L_13 - .L_12)
.L_12:
        /*002c*/ 	.word	0x00000000
        /*0030*/ 	.short	0x000b
        /*0032*/ 	.short	0x0038
        /*0034*/ 	.byte	0x00, 0xf0, 0x11, 0x00


	//----- nvinfo : EIATTR_KPARAM_INFO
	.align		4
.L_13:
        /*0038*/ 	.byte	0x04, 0x17
        /*003a*/ 	.short	(.L_15 - .L_14)
.L_14:
        /*003c*/ 	.word	0x00000000
        /*0040*/ 	.short	0x000a
        /*0042*/ 	.short	0x0034
        /*0044*/ 	.byte	0x00, 0xf0, 0x11, 0x00


	//----- nvinfo : EIATTR_KPARAM_INFO
	.align		4
.L_15:
        /*0048*/ 	.byte	0x04, 0x17
        /*004a*/ 	.short	(.L_17 - .L_16)
.L_16:
        /*004c*/ 	.word	0x00000000
        /*0050*/ 	.short	0x0009
        /*0052*/ 	.short	0x0030
        /*0054*/ 	.byte	0x00, 0xf0, 0x11, 0x00


	//----- nvinfo : EIATTR_KPARAM_INFO
	.align		4
.L_17:
        /*0058*/ 	.byte	0x04, 0x17
        /*005a*/ 	.short	(.L_19 - .L_18)
.L_18:
        /*005c*/ 	.word	0x00000000
        /*0060*/ 	.short	0x0008
        /*0062*/ 	.short	0x002c
        /*0064*/ 	.byte	0x00, 0xf0, 0x11, 0x00


	//----- nvinfo : EIATTR_KPARAM_INFO
	.align		4
.L_19:
        /*0068*/ 	.byte	0x04, 0x17
        /*006a*/ 	.short	(.L_21 - .L_20)
.L_20:
        /*006c*/ 	.word	0x00000000
        /*0070*/ 	.short	0x0007
        /*0072*/ 	.short	0x0028
        /*0074*/ 	.byte	0x00, 0xf0, 0x11, 0x00


	//----- nvinfo : EIATTR_KPARAM_INFO
	.align		4
.L_21:
        /*0078*/ 	.byte	0x04, 0x17
        /*007a*/ 	.short	(.L_23 - .L_22)
.L_22:
        /*007c*/ 	.word	0x00000000
        /*0080*/ 	.short	0x0006
        /*0082*/ 	.short	0x0024
        /*0084*/ 	.byte	0x00, 0xf0, 0x11, 0x00


	//----- nvinfo : EIATTR_KPARAM_INFO
	.align		4
.L_23:
        /*0088*/ 	.byte	0x04, 0x17
        /*008a*/ 	.short	(.L_25 - .L_24)
.L_24:
        /*008c*/ 	.word	0x00000000
        /*0090*/ 	.short	0x0005
        /*0092*/ 	.short	0x0020
        /*0094*/ 	.byte	0x00, 0xf0, 0x11, 0x00


	//----- nvinfo : EIATTR_KPARAM_INFO
	.align		4
.L_25:
        /*0098*/ 	.byte	0x04, 0x17
        /*009a*/ 	.short	(.L_27 - .L_26)
.L_26:
        /*009c*/ 	.word	0x00000000
        /*00a0*/ 	.short	0x0004
        /*00a2*/ 	.short	0x001c
        /*00a4*/ 	.byte	0x00, 0xf0, 0x11, 0x00


	//----- nvinfo : EIATTR_KPARAM_INFO
	.align		4
.L_27:
        /*00a8*/ 	.byte	0x04, 0x17
        /*00aa*/ 	.short	(.L_29 - .L_28)
.L_28:
        /*00ac*/ 	.word	0x00000000
        /*00b0*/ 	.short	0x0003
        /*00b2*/ 	.short	0x0018
        /*00b4*/ 	.byte	0x00, 0xf0, 0x11, 0x00


	//----- nvinfo : EIATTR_KPARAM_INFO
	.align		4
.L_29:
        /*00b8*/ 	.byte	0x04, 0x17
        /*00ba*/ 	.short	(.L_31 - .L_30)
.L_30:
        /*00bc*/ 	.word	0x00000000
        /*00c0*/ 	.short	0x0002
        /*00c2*/ 	.short	0x0010
        /*00c4*/ 	.byte	0x00, 0xf4, 0x21, 0x00


	//----- nvinfo : EIATTR_KPARAM_INFO
	.align		4
.L_31:
        /*00c8*/ 	.byte	0x04, 0x17
        /*00ca*/ 	.short	(.L_33 - .L_32)
.L_32:
        /*00cc*/ 	.word	0x00000000
        /*00d0*/ 	.short	0x0001
        /*00d2*/ 	.short	0x0008
        /*00d4*/ 	.byte	0x00, 0xf4, 0x21, 0x00


	//----- nvinfo : EIATTR_KPARAM_INFO
	.align		4
.L_33:
        /*00d8*/ 	.byte	0x04, 0x17
        /*00da*/ 	.short	(.L_35 - .L_34)
.L_34:
        /*00dc*/ 	.word	0x00000000
        /*00e0*/ 	.short	0x0000
        /*00e2*/ 	.short	0x0000
        /*00e4*/ 	.byte	0x00, 0xf4, 0x21, 0x00


	//----- nvinfo : EIATTR_SPARSE_MMA_MASK
	.align		4
.L_35:
        /*00e8*/ 	.byte	0x03, 0x50
        /*00ea*/ 	.short	0x0000


	//----- nvinfo : EIATTR_MAXREG_COUNT
	.align		4
        /*00ec*/ 	.byte	0x03, 0x1b
        /*00ee*/ 	.short	0x00ff


	//----- nvinfo : EIATTR_NUM_BARRIERS
	.align		4
        /*00f0*/ 	.byte	0x02, 0x4c
        /*00f2*/ 	.byte	0x01
	.zero		1


	//----- nvinfo : EIATTR_ANNOTATIONS
	.align		4
        /*00f4*/ 	.byte	0x04, 0x55
        /*00f6*/ 	.short	(.L_37 - .L_36)


	//   ....[0]....
.L_36:
        /*00f8*/ 	.word	0x00000001
        /*00fc*/ 	.byte	0x20, 0x2b, 0x00, 0x00, 0x01, 0x00, 0x00, 0x00, 0xc0, 0x2b, 0x00, 0x00, 0x01, 0x00, 0x00, 0x00
        /* <DEDUP_REMOVED lines=671> */
        /*2afc*/ 	.byte	0xc0, 0xdf, 0x00, 0x00


	//----- nvinfo : EIATTR_MERCURY_ISA_VERSION
	.align		4
.L_37:
        /*2b00*/ 	.byte	0x03, 0x5f
        /*2b02*/ 	.short	0x0101


	//----- nvinfo : EIATTR_EXIT_INSTR_OFFSETS
	.align		4
        /*2b04*/ 	.byte	0x04, 0x1c
        /*2b06*/ 	.short	(.L_39 - .L_38)


	//   ....[0]....
.L_38:
        /*2b08*/ 	.word	0x000119c0


	//   ....[1]....
        /*2b0c*/ 	.word	0x000119f0


	//----- nvinfo : EIATTR_REQNTID
	.align		4
.L_39:
        /*2b10*/ 	.byte	0x04, 0x10
        /*2b12*/ 	.short	(.L_41 - .L_40)
.L_40:
        /*2b14*/ 	.word	0x00000080
        /*2b18*/ 	.word	0x00000001
        /*2b1c*/ 	.word	0x00000001


	//----- nvinfo : EIATTR_CBANK_PARAM_SIZE
	.align		4
.L_41:
        /*2b20*/ 	.byte	0x03, 0x19
        /*2b22*/ 	.short	0x0050


	//----- nvinfo : EIATTR_PARAM_CBANK
	.align		4
        /*2b24*/ 	.byte	0x04, 0x0a
        /*2b26*/ 	.short	(.L_43 - .L_42)
	.align		4
.L_42:
        /*2b28*/ 	.word	index@(.nv.constant0.matmul_kernel)
        /*2b2c*/ 	.short	0x0210
        /*2b2e*/ 	.short	0x0050


	//----- nvinfo : EIATTR_SW_WAR
	.align		4
.L_43:
        /*2b30*/ 	.byte	0x04, 0x36
        /*2b32*/ 	.short	(.L_45 - .L_44)
.L_44:
        /*2b34*/ 	.word	0x00000008
.L_45:


//--------------------- .nv.callgraph             --------------------------
	.section	.nv.callgraph,"",@"SHT_CUDA_CALLGRAPH"
	.align	4
	.sectionentsize	8
	.align		4
        /*0000*/ 	.word	0x00000000
	.align		4
        /*0004*/ 	.word	0xffffffff
	.align		4
        /*0008*/ 	.word	0x00000000
	.align		4
        /*000c*/ 	.word	0xfffffffe
	.align		4
        /*0010*/ 	.word	0x00000000
	.align		4
        /*0014*/ 	.word	0xfffffffd
	.align		4
        /*0018*/ 	.word	0x00000000
	.align		4
        /*001c*/ 	.word	0xfffffffc


//--------------------- .text.matmul_kernel       --------------------------
	.section	.text.matmul_kernel,"ax",@progbits
	.align	128
        .global         matmul_kernel
        .type           matmul_kernel,@function
        .size           matmul_kernel,(.L_x_3 - matmul_kernel)
        .other          matmul_kernel,@"STO_CUDA_ENTRY STV_DEFAULT"
matmul_kernel:
.text.matmul_kernel:
[----:B------:R-:W0:Y:S08]  /*0000*/  LDC R1, c[0x0][0x28] ;  /* 0x00000a00ff017b82 */ /* 0x000e300000000800 */
[----:B------:R-:W1:Y:S01]  /*0010*/  LDC.64 R8, c[0x0][0x228] ;  /* 0x00008a00ff087b82 */ /* 0x000e620000000a00 */
[----:B------:R-:W2:Y:S01]  /*0020*/  S2R R5, SR_CTAID.X ;  /* 0x0000000000057919 */ /* 0x000ea20000002500 */
[----:B------:R-:W-:Y:S01]  /*0030*/  UMOV UR4, 0x400 ;  /* 0x0000040000047882 */ /* 0x000fe20000000000 */
[----:B------:R-:W-:Y:S01]  /*0040*/  ULDC.64 UR6, c[0x0][0x208] ;  /* 0x0000820000067ab9 */ /* 0x000fe20000000a00 */
[----:B0-----:R-:W-:Y:S01]  /*0050*/  VIADD R1, R1, 0xfffff9a0 ;  /* 0xfffff9a001017836 */ /* 0x001fe20000000000 */
[----:B------:R-:W-:-:S02]  /*0060*/  CS2R R14, SRZ ;  /* 0x00000000000e7805 */ /* 0x000fc4000001ff00 */
[----:B------:R-:W-:Y:S02]  /*0070*/  CS2R R16, SRZ ;  /* 0x0000000000107805 */ /* 0x000fe4000001ff00 */
[----:B------:R-:W-:Y:S01]  /*0080*/  CS2R R18, SRZ ;  /* 0x0000000000127805 */ /* 0x000fe2000001ff00 */
[----:B------:R-:W0:Y:S01]  /*0090*/  LDC R36, c[0x0][0x230] ;  /* 0x00008c00ff247b82 */ /* 0x000e220000000800 */
[----:B------:R-:W-:Y:S02]  /*00a0*/  CS2R R20, SRZ ;  /* 0x0000000000147805 */ /* 0x000fe4000001ff00 */
[----:B------:R-:W-:Y:S02]  /*00b0*/  CS2R R22, SRZ ;  /* 0x0000000000167805 */ /* 0x000fe4000001ff00 */
[----:B------:R-:W-:Y:S02]  /*00c0*/  CS2R R32, SRZ ;  /* 0x0000000000207805 */ /* 0x000fe4000001ff00 */
[----:B------:R-:W-:-:S02]  /*00d0*/  CS2R R34, SRZ ;  /* 0x0000000000227805 */ /* 0x000fc4000001ff00 */
[----:B------:R-:W-:Y:S02]  /*00e0*/  CS2R R96, SRZ ;  /* 0x0000000000607805 */ /* 0x000fe4000001ff00 */
[----:B------:R-:W-:Y:S02]  /*00f0*/  CS2R R98, SRZ ;  /* 0x0000000000627805 */ /* 0x000fe4000001ff00 */
[----:B------:R-:W-:Y:S01]  /*0100*/  CS2R R100, SRZ ;  /* 0x0000000000647805 */ /* 0x000fe2000001ff00 */
[----:B------:R-:W3:Y:S01]  /*0110*/  S2UR UR5, SR_CgaCtaId ;  /* 0x00000000000579c3 */ /* 0x000ee20000008800 */
[----:B------:R-:W-:Y:S02]  /*0120*/  CS2R R102, SRZ ;  /* 0x0000000000667805 */ /* 0x000fe4000001ff00 */
[----:B------:R-:W-:Y:S02]  /*0130*/  CS2R R108, SRZ ;  /* 0x00000000006c7805 */ /* 0x000fe4000001ff00 */
[----:B------:R-:W-:-:S02]  /*0140*/  CS2R R110, SRZ ;  /* 0x00000000006e7805 */ /* 0x000fc4000001ff00 */
[----:B------:R-:W-:Y:S02]  /*0150*/  CS2R R104, SRZ ;  /* 0x0000000000687805 */ /* 0x000fe4000001ff00 */
[----:B------:R-:W-:Y:S02]  /*0160*/  CS2R R106, SRZ ;  /* 0x00000000006a7805 */ /* 0x000fe4000001ff00 */
[----:B------:R-:W-:Y:S02]  /*0170*/  CS2R R40, SRZ ;  /* 0x0000000000287805 */ /* 0x000fe4000001ff00 */
[----:B------:R-:W-:Y:S01]  /*0180*/  CS2R R42, SRZ ;  /* 0x00000000002a7805 */ /* 0x000fe2000001ff00 */
[----:B-1----:R-:W-:Y:S01]  /*0190*/  VIADD R0, R9, 0x3f ;  /* 0x0000003f09007836 */ /* 0x002fe20000000000 */
[----:B------:R-:W-:Y:S02]  /*01a0*/  CS2R R76, SRZ ;  /* 0x00000000004c7805 */ /* 0x000fe4000001ff00 */
[----:B------:R-:W-:-:S02]  /*01b0*/  CS2R R78, SRZ ;  /* 0x00000000004e7805 */ /* 0x000fc4000001ff00 */
[----:B------:R-:W-:Y:S02]  /*01c0*/  CS2R R44, SRZ ;  /* 0x00000000002c7805 */ /* 0x000fe4000001ff00 */
[----:B------:R-:W-:Y:S02]  /*01d0*/  CS2R R46, SRZ ;  /* 0x00000000002e7805 */ /* 0x000fe4000001ff00 */
[----:B------:R-:W-:Y:S02]  /*01e0*/  SHF.R.S32.HI R3, RZ, 0x1f, R0 ;  /* 0x0000001fff037819 */ /* 0x000fe40000011400 */
[----:B------:R-:W-:Y:S02]  /*01f0*/  CS2R R80, SRZ ;  /* 0x0000000000507805 */ /* 0x000fe4000001ff00 */
[----:B------:R-:W-:Y:S01]  /*0200*/  CS2R R82, SRZ ;  /* 0x0000000000527805 */ /* 0x000fe2000001ff00 */
[----:B0-----:R-:W-:Y:S01]  /*0210*/  VIADD R36, R36, 0x3f ;  /* 0x0000003f24247836 */ /* 0x001fe20000000000 */
[----:B------:R-:W-:-:S02]  /*0220*/  LEA.HI R3, R3, R0, RZ, 0x6 ;  /* 0x0000000003037211 */ /* 0x000fc400078f30ff */
[----:B------:R-:W-:Y:S02]  /*0230*/  CS2R R48, SRZ ;  /* 0x0000000000307805 */ /* 0x000fe4000001ff00 */
[----:B--2---:R-:W-:Y:S02]  /*0240*/  IABS R10, R5 ;  /* 0x00000005000a7213 */ /* 0x004fe40000000000 */
[----:B------:R-:W-:Y:S02]  /*0250*/  CS2R R50, SRZ ;  /* 0x0000000000327805 */ /* 0x000fe4000001ff00 */
[----:B------:R-:W-:Y:S02]  /*0260*/  SHF.R.S32.HI R4, RZ, 0x6, R3 ;  /* 0x00000006ff047819 */ /* 0x000fe40000011403 */
[----:B------:R-:W-:Y:S02]  /*0270*/  CS2R R84, SRZ ;  /* 0x0000000000547805 */ /* 0x000fe4000001ff00 */
[----:B------:R-:W-:Y:S01]  /*0280*/  CS2R R86, SRZ ;  /* 0x0000000000567805 */ /* 0x000fe2000001ff00 */
[----:B---3--:R-:W-:Y:S01]  /*0290*/  ULEA UR4, UR5, UR4, 0x18 ;  /* 0x0000000405047291 */ /* 0x008fe2000f8ec03f */
[----:B------:R-:W-:-:S02]  /*02a0*/  IABS R7, R4 ;  /* 0x0000000400077213 */ /* 0x000fc40000000000 */
[----:B------:R-:W-:Y:S02]  /*02b0*/  CS2R R116, SRZ ;  /* 0x0000000000747805 */ /* 0x000fe4000001ff00 */
[----:B------:R-:W-:Y:S02]  /*02c0*/  IABS R12, R4 ;  /* 0x00000004000c7213 */ /* 0x000fe40000000000 */
[----:B------:R-:W-:Y:S01]  /*02d0*/  CS2R R118, SRZ ;  /* 0x0000000000767805 */ /* 0x000fe2000001ff00 */
[----:B------:R-:W0:Y:S08]  /*02e0*/  I2F.RP R0, R7 ;  /* 0x0000000700007306 */ /* 0x000e300000209400 */
[----:B0-----:R-:W0:Y:S02]  /*02f0*/  MUFU.RCP R0, R0 ;  /* 0x0000000000007308 */ /* 0x001e240000001000 */
[----:B0-----:R-:W-:-:S02]  /*0300*/  VIADD R2, R0, 0xffffffe ;  /* 0x0ffffffe00027836 */ /* 0x001fc40000000000 */
[----:B------:R-:W-:-:S04]  /*0310*/  IMAD.MOV R0, RZ, RZ, -R12 ;  /* 0x000000ffff007224 */ /* 0x000fc800078e0a0c */
[----:B------:R0:W1:Y:S02]  /*0320*/  F2I.FTZ.U32.TRUNC.NTZ R3, R2 ;  /* 0x0000000200037305 */ /* 0x000064000021f000 */
[----:B0-----:R-:W-:Y:S02]  /*0330*/  IMAD.MOV.U32 R2, RZ, RZ, RZ ;  /* 0x000000ffff027224 */ /* 0x001fe400078e00ff */
[----:B-1----:R-:W-:-:S04]  /*0340*/  IMAD.MOV R6, RZ, RZ, -R3 ;  /* 0x000000ffff067224 */ /* 0x002fc800078e0a03 */
[----:B------:R-:W-:Y:S02]  /*0350*/  IMAD R11, R6, R7, RZ ;  /* 0x00000007060b7224 */ /* 0x000fe400078e02ff */
[----:B------:R-:W-:Y:S02]  /*0360*/  IMAD.MOV.U32 R6, RZ, RZ, R10 ;  /* 0x000000ffff067224 */ /* 0x000fe400078e000a */
[----:B------:R-:W-:-:S06]  /*0370*/  IMAD.HI.U32 R3, R3, R11, R2 ;  /* 0x0000000b03037227 */ /* 0x000fcc00078e0002 */
[----:B------:R-:W-:-:S04]  /*0380*/  IMAD.HI.U32 R3, R3, R6, RZ ;  /* 0x0000000603037227 */ /* 0x000fc800078e00ff */
[----:B------:R-:W-:-:S05]  /*0390*/  IMAD R0, R3, R0, R6 ;  /* 0x0000000003007224 */ /* 0x000fca00078e0206 */
[----:B------:R-:W-:-:S13]  /*03a0*/  ISETP.GT.U32.AND P1, PT, R7, R0, PT ;  /* 0x000000000700720c */ /* 0x000fda0003f24070 */
[----:B------:R-:W-:Y:S02]  /*03b0*/  @!P1 IMAD.IADD R0, R0, 0x1, -R7 ;  /* 0x0000000100009824 */ /* 0x000fe400078e0a07 */
[----:B------:R-:W-:Y:S01]  /*03c0*/  @!P1 VIADD R3, R3, 0x1 ;  /* 0x0000000103039836 */ /* 0x000fe20000000000 */
[----:B------:R-:W-:Y:S02]  /*03d0*/  ISETP.NE.AND P1, PT, R4, RZ, PT ;  /* 0x000000ff0400720c */ /* 0x000fe40003f25270 */
[----:B------:R-:W-:Y:S02]  /*03e0*/  ISETP.GE.U32.AND P0, PT, R0, R7, PT ;  /* 0x000000070000720c */ /* 0x000fe40003f06070 */
[----:B------:R-:W-:-:S04]  /*03f0*/  LOP3.LUT R0, R5, R4, RZ, 0x3c, !PT ;  /* 0x0000000405007212 */ /* 0x000fc800078e3cff */
[----:B------:R-:W-:Y:S01]  /*0400*/  ISETP.GE.AND P2, PT, R0, RZ, PT ;  /* 0x000000ff0000720c */ /* 0x000fe20003f46270 */
[----:B------:R-:W-:-:S06]  /*0410*/  VIADD R0, R8, 0xff ;  /* 0x000000ff08007836 */ /* 0x000fcc0000000000 */
[----:B------:R-:W-:-:S04]  /*0420*/  @P0 VIADD R3, R3, 0x1 ;  /* 0x0000000103030836 */ /* 0x000fc80000000000 */
[----:B------:R-:W-:Y:S01]  /*0430*/  IMAD.MOV.U32 R11, RZ, RZ, R3 ;  /* 0x000000ffff0b7224 */ /* 0x000fe200078e0003 */
[----:B------:R-:W-:-:S03]  /*0440*/  SHF.R.S32.HI R3, RZ, 0x1f, R0 ;  /* 0x0000001fff037819 */ /* 0x000fc60000011400 */
[----:B------:R-:W-:Y:S01]  /*0450*/  @!P2 IMAD.MOV R11, RZ, RZ, -R11 ;  /* 0x000000ffff0ba224 */ /* 0x000fe200078e0a0b */
[----:B------:R-:W-:Y:S02]  /*0460*/  LEA.HI R3, R3, R0, RZ, 0x8 ;  /* 0x0000000003037211 */ /* 0x000fe400078f40ff */
[----:B------:R-:W-:-:S04]  /*0470*/  @!P1 LOP3.LUT R11, RZ, R4, RZ, 0x33, !PT ;  /* 0x00000004ff0b9212 */ /* 0x000fc800078e33ff */
[----:B------:R-:W-:Y:S01]  /*0480*/  LEA.HI.SX32 R3, R3, -R11, 0x18 ;  /* 0x8000000b03037211 */ /* 0x000fe200078fc2ff */
[----:B------:R-:W-:-:S03]  /*0490*/  IMAD.MOV R6, RZ, RZ, -R11 ;  /* 0x000000ffff067224 */ /* 0x000fc600078e0a0b */
[----:B------:R-:W-:Y:S01]  /*04a0*/  VIMNMX R13, R3, 0x1, PT ;  /* 0x00000001030d7848 */ /* 0x000fe20003fe0100 */
[----:B------:R-:W-:-:S03]  /*04b0*/  IMAD R6, R4, R6, R5 ;  /* 0x0000000604067224 */ /* 0x000fc600078e0205 */
[-C--:B------:R-:W-:Y:S02]  /*04c0*/  IABS R7, R13.reuse ;  /* 0x0000000d00077213 */ /* 0x080fe40000000000 */
[----:B------:R-:W-:Y:S02]  /*04d0*/  IABS R12, R13 ;  /* 0x0000000d000c7213 */ /* 0x000fe40000000000 */
[----:B------:R-:W0:Y:S08]  /*04e0*/  I2F.RP R0, R7 ;  /* 0x0000000700007306 */ /* 0x000e300000209400 */
[----:B0-----:R-:W0:Y:S02]  /*04f0*/  MUFU.RCP R0, R0 ;  /* 0x0000000000007308 */ /* 0x001e240000001000 */
[----:B0-----:R-:W-:-:S02]  /*0500*/  VIADD R2, R0, 0xffffffe ;  /* 0x0ffffffe00027836 */ /* 0x001fc40000000000 */
[----:B------:R-:W-:-:S04]  /*0510*/  IMAD.MOV R0, RZ, RZ, -R12 ;  /* 0x000000ffff007224 */ /* 0x000fc800078e0a0c */
[----:B------:R0:W1:Y:S02]  /*0520*/  F2I.FTZ.U32.TRUNC.NTZ R3, R2 ;  /* 0x0000000200037305 */ /* 0x000064000021f000 */
[----:B0-----:R-:W-:Y:S02]  /*0530*/  IMAD.MOV.U32 R2, RZ, RZ, RZ ;  /* 0x000000ffff027224 */ /* 0x001fe400078e00ff */
[----:B-1----:R-:W-:-:S04]  /*0540*/  IMAD.MOV R10, RZ, RZ, -R3 ;  /* 0x000000ffff0a7224 */ /* 0x002fc800078e0a03 */
[----:B------:R-:W-:Y:S01]  /*0550*/  IMAD.MOV.U32 R4, RZ, RZ, R10 ;  /* 0x000000ffff047224 */ /* 0x000fe200078e000a */
[----:B------:R-:W-:-:S03]  /*0560*/  IABS R10, R6 ;  /* 0x00000006000a7213 */ /* 0x000fc60000000000 */
[----:B------:R-:W-:Y:S02]  /*0570*/  IMAD R5, R4, R7, RZ ;  /* 0x0000000704057224 */ /* 0x000fe400078e02ff */
[----:B------:R-:W-:Y:S02]  /*0580*/  IMAD.MOV.U32 R4, RZ, RZ, R10 ;  /* 0x000000ffff047224 */ /* 0x000fe400078e000a */
[----:B------:R-:W-:Y:S01]  /*0590*/  IMAD.HI.U32 R3, R3, R5, R2 ;  /* 0x0000000503037227 */ /* 0x000fe200078e0002 */
[----:B------:R-:W0:Y:S05]  /*05a0*/  S2R R10, SR_TID.X ;  /* 0x00000000000a7919 */ /* 0x000e2a0000002100 */
[----:B------:R-:W-:-:S04]  /*05b0*/  IMAD.HI.U32 R3, R3, R4, RZ ;  /* 0x0000000403037227 */ /* 0x000fc800078e00ff */
[----:B------:R-:W-:-:S05]  /*05c0*/  IMAD R0, R3, R0, R4 ;  /* 0x0000000003007224 */ /* 0x000fca00078e0204 */
[----:B------:R-:W-:-:S13]  /*05d0*/  ISETP.GT.U32.AND P1, PT, R7, R0, PT ;  /* 0x000000000700720c */ /* 0x000fda0003f24070 */
[----:B------:R-:W-:Y:S02]  /*05e0*/  @!P1 IMAD.IADD R0, R0, 0x1, -R7 ;  /* 0x0000000100009824 */ /* 0x000fe400078e0a07 */
[----:B------:R-:W-:Y:S01]  /*05f0*/  @!P1 VIADD R3, R3, 0x1 ;  /* 0x0000000103039836 */ /* 0x000fe20000000000 */
[----:B------:R-:W-:Y:S02]  /*0600*/  ISETP.NE.AND P1, PT, R13, RZ, PT ;  /* 0x000000ff0d00720c */ /* 0x000fe40003f25270 */
[----:B------:R-:W-:Y:S02]  /*0610*/  ISETP.GE.U32.AND P0, PT, R0, R7, PT ;  /* 0x000000070000720c */ /* 0x000fe40003f06070 */
[----:B------:R-:W-:Y:S02]  /*0620*/  LOP3.LUT R0, R6, R13, RZ, 0x3c, !PT ;  /* 0x0000000d06007212 */ /* 0x000fe400078e3cff */
[----:B0-----:R-:W-:Y:S02]  /*0630*/  LOP3.LUT R5, R10, 0x7f, RZ, 0xc0, !PT ;  /* 0x0000007f0a057812 */ /* 0x001fe400078ec0ff */
[----:B------:R-:W-:-:S07]  /*0640*/  ISETP.GE.AND P2, PT, R0, RZ, PT ;  /* 0x000000ff0000720c */ /* 0x000fce0003f46270 */
[----:B------:R-:W-:Y:S01]  /*0650*/  @P0 VIADD R3, R3, 0x1 ;  /* 0x0000000103030836 */ /* 0x000fe20000000000 */
[----:B------:R-:W-:-:S05]  /*0660*/  ISETP.GE.AND P0, PT, R36, 0x40, PT ;  /* 0x000000402400780c */ /* 0x000fca0003f06270 */
[----:B------:R-:W-:Y:S01]  /*0670*/  @!P2 IMAD.MOV R3, RZ, RZ, -R3 ;  /* 0x000000ffff03a224 */ /* 0x000fe200078e0a03 */
[----:B------:R-:W-:-:S05]  /*0680*/  @!P1 LOP3.LUT R3, RZ, R13, RZ, 0x33, !PT ;  /* 0x0000000dff039212 */ /* 0x000fca00078e33ff */
[----:B------:R-:W-:Y:S02]  /*0690*/  IMAD.MOV R0, RZ, RZ, -R3 ;  /* 0x000000ffff007224 */ /* 0x000fe400078e0a03 */
[----:B------:R-:W-:Y:S02]  /*06a0*/  IMAD.SHL.U32 R2, R3, 0x40, RZ ;  /* 0x0000004003027824 */ /* 0x000fe400078e00ff */
[----:B------:R-:W-:Y:S01]  /*06b0*/  IMAD R0, R13, R0, R6 ;  /* 0x000000000d007224 */ /* 0x000fe200078e0206 */
[----:B------:R-:W-:Y:S02]  /*06c0*/  CS2R R12, SRZ ;  /* 0x00000000000c7805 */ /* 0x000fe4000001ff00 */
[----:B------:R-:W-:Y:S01]  /*06d0*/  CS2R R6, SRZ ;  /* 0x0000000000067805 */ /* 0x000fe2000001ff00 */
[----:B------:R-:W-:-:S04]  /*06e0*/  IMAD.IADD R0, R11, 0x1, R0 ;  /* 0x000000010b007824 */ /* 0x000fc800078e0200 */
[----:B------:R-:W-:Y:S01]  /*06f0*/  IMAD R0, R0, 0x100, R5 ;  /* 0x0000010000007824 */ /* 0x000fe200078e0205 */
[----:B------:R-:W-:-:S03]  /*0700*/  CS2R R4, SRZ ;  /* 0x0000000000047805 */ /* 0x000fc6000001ff00 */
[----:B------:R-:W-:Y:S01]  /*0710*/  VIADD R3, R0, 0x80 ;  /* 0x0000008000037836 */ /* 0x000fe20000000000 */
[----:B------:R-:W-:Y:S06]  /*0720*/  @!P0 BRA `(.L_x_0) ;  /* 0x000000dc00ec8947 */ /* 0x000fec0003800000 */
[----:B------:R-:W-:Y:S01]  /*0730*/  IABS R14, R8 ;  /* 0x00000008000e7213 */ /* 0x000fe20000000000 */
[----:B------:R-:W-:Y:S01]  /*0740*/  ULDC UR5, c[0x0][0x234] ;  /* 0x00008d0000057ab9 */ /* 0x000fe20000000800 */
[----:B------:R-:W-:Y:S01]  /*0750*/  IABS R6, R9 ;  /* 0x0000000900067213 */ /* 0x000fe20000000000 */
[----:B------:R-:W-:Y:S01]  /*0760*/  ULDC.64 UR8, c[0x0][0x210] ;  /* 0x0000840000087ab9 */ /* 0x000fe20000000a00 */
[----:B------:R-:W0:Y:S01]  /*0770*/  I2F.RP R7, R14 ;  /* 0x0000000e00077306 */ /* 0x000e220000209400 */
[----:B------:R-:W-:Y:S01]  /*0780*/  IABS R16, R3 ;  /* 0x0000000300107213 */ /* 0x000fe20000000000 */
[----:B------:R-:W-:Y:S01]  /*0790*/  ULDC UR60, c[0x0][0x23c] ;  /* 0x00008f00003c7ab9 */ /* 0x000fe20000000800 */
[----:B------:R-:W-:Y:S01]  /*07a0*/  ISETP.GE.AND P6, PT, R0, RZ, PT ;  /* 0x000000ff0000720c */ /* 0x000fe20003fc6270 */
[----:B------:R-:W-:Y:S01]  /*07b0*/  ULDC.64 UR10, c[0x0][0x218] ;  /* 0x00008600000a7ab9 */ /* 0x000fe20000000a00 */
[----:B------:R-:W-:Y:S01]  /*07c0*/  LOP3.LUT R152, R10, 0x3f, RZ, 0xc0, !PT ;  /* 0x0000003f0a987812 */ /* 0x000fe200078ec0ff */
[----:B------:R-:W-:Y:S01]  /*07d0*/  USHF.R.U32.HI UR20, URZ, 0x4, UR4 ;  /* 0x000000043f147899 */ /* 0x000fe20008011604 */
[----:B------:R-:W-:Y:S01]  /*07e0*/  CS2R R120, SRZ ;  /* 0x0000000000787805 */ /* 0x000fe2000001ff00 */
[----:B------:R-:W1:Y:S01]  /*07f0*/  I2F.RP R11, R6 ;  /* 0x00000006000b7306 */ /* 0x000e620000209400 */
[----:B------:R-:W-:Y:S01]  /*0800*/  CS2R R122, SRZ ;  /* 0x00000000007a7805 */ /* 0x000fe2000001ff00 */
[----:B------:R-:W-:Y:S01]  /*0810*/  USGXT.U32 UR20, UR20, 0xe ;  /* 0x0000000e1414789a */ /* 0x000fe20008000000 */
[----:B------:R-:W-:-:S02]  /*0820*/  CS2R R124, SRZ ;  /* 0x00000000007c7805 */ /* 0x000fc4000001ff00 */
[----:B------:R-:W-:Y:S02]  /*0830*/  CS2R R126, SRZ ;  /* 0x00000000007e7805 */ /* 0x000fe4000001ff00 */
[----:B------:R-:W-:Y:S02]  /*0840*/  CS2R R128, SRZ ;  /* 0x0000000000807805 */ /* 0x000fe4000001ff00 */
[----:B------:R-:W-:Y:S02]  /*0850*/  CS2R R130, SRZ ;  /* 0x0000000000827805 */ /* 0x000fe4000001ff00 */
[----:B------:R-:W-:Y:S01]  /*0860*/  CS2R R132, SRZ ;  /* 0x0000000000847805 */ /* 0x000fe2000001ff00 */
[----:B0-----:R-:W0:Y:S01]  /*0870*/  MUFU.RCP R7, R7 ;  /* 0x0000000700077308 */ /* 0x001e220000001000 */
[----:B------:R-:W-:Y:S02]  /*0880*/  CS2R R134, SRZ ;  /* 0x0000000000867805 */ /* 0x000fe4000001ff00 */
[----:B------:R-:W-:-:S02]  /*0890*/  CS2R R136, SRZ ;  /* 0x0000000000887805 */ /* 0x000fc4000001ff00 */
[----:B------:R-:W-:Y:S02]  /*08a0*/  CS2R R138, SRZ ;  /* 0x00000000008a7805 */ /* 0x000fe4000001ff00 */
[----:B------:R-:W-:Y:S02]  /*08b0*/  CS2R R140, SRZ ;  /* 0x00000000008c7805 */ /* 0x000fe4000001ff00 */
[----:B------:R-:W-:Y:S02]  /*08c0*/  CS2R R142, SRZ ;  /* 0x00000000008e7805 */ /* 0x000fe4000001ff00 */
[----:B------:R-:W-:Y:S02]  /*08d0*/  CS2R R144, SRZ ;  /* 0x0000000000907805 */ /* 0x000fe4000001ff00 */
[----:B------:R-:W-:Y:S01]  /*08e0*/  CS2R R146, SRZ ;  /* 0x0000000000927805 */ /* 0x000fe2000001ff00 */
[----:B-1----:R-:W1:Y:S01]  /*08f0*/  MUFU.RCP R11, R11 ;  /* 0x0000000b000b7308 */ /* 0x002e620000001000 */
[----:B------:R-:W-:-:S02]  /*0900*/  CS2R R148, SRZ ;  /* 0x0000000000947805 */ /* 0x000fc4000001ff00 */
[----:B------:R-:W-:Y:S02]  /*0910*/  CS2R R150, SRZ ;  /* 0x0000000000967805 */ /* 0x000fe4000001ff00 */
[----:B------:R-:W-:Y:S02]  /*0920*/  CS2R R88, SRZ ;  /* 0x0000000000587805 */ /* 0x000fe4000001ff00 */
[----:B------:R-:W-:Y:S02]  /*0930*/  CS2R R90, SRZ ;  /* 0x00000000005a7805 */ /* 0x000fe4000001ff00 */
[----:B------:R-:W-:Y:S02]  /*0940*/  CS2R R92, SRZ ;  /* 0x00000000005c7805 */ /* 0x000fe4000001ff00 */
[----:B------:R-:W-:Y:S02]  /*0950*/  CS2R R94, SRZ ;  /* 0x00000000005e7805 */ /* 0x000fe4000001ff00 */
[----:B------:R-:W-:-:S02]  /*0960*/  CS2R R96, SRZ ;  /* 0x0000000000607805 */ /* 0x000fc4000001ff00 */
[----:B------:R-:W-:Y:S01]  /*0970*/  CS2R R98, SRZ ;  /* 0x0000000000627805 */ /* 0x000fe2000001ff00 */
[----:B0-----:R-:W-:Y:S01]  /*0980*/  VIADD R4, R7, 0xffffffe ;  /* 0x0ffffffe07047836 */ /* 0x001fe20000000000 */
[----:B------:R-:W-:Y:S02]  /*0990*/  SHF.R.S32.HI R7, RZ, 0x1f, R36 ;  /* 0x0000001fff077819 */ /* 0x000fe40000011424 */
[----:B------:R-:W-:Y:S02]  /*09a0*/  CS2R R100, SRZ ;  /* 0x0000000000647805 */ /* 0x000fe4000001ff00 */
[----:B------:R-:W-:Y:S01]  /*09b0*/  CS2R R102, SRZ ;  /* 0x0000000000667805 */ /* 0x000fe2000001ff00 */
[----:B------:R0:W2:Y:S01]  /*09c0*/  F2I.FTZ.U32.TRUNC.NTZ R5, R4 ;  /* 0x0000000400057305 */ /* 0x0000a2000021f000 */
[----:B------:R-:W-:Y:S02]  /*09d0*/  LEA.HI R36, R7, R36, RZ, 0x6 ;  /* 0x0000002407247211 */ /* 0x000fe400078f30ff */
[----:B------:R-:W-:-:S02]  /*09e0*/  CS2R R104, SRZ ;  /* 0x0000000000687805 */ /* 0x000fc4000001ff00 */
[----:B------:R-:W-:Y:S01]  /*09f0*/  CS2R R106, SRZ ;  /* 0x00000000006a7805 */ /* 0x000fe2000001ff00 */
[----:B-1----:R-:W-:Y:S01]  /*0a00*/  VIADD R12, R11, 0xffffffe ;  /* 0x0ffffffe0b0c7836 */ /* 0x002fe20000000000 */
[----:B------:R-:W-:Y:S02]  /*0a10*/  IABS R11, R0 ;  /* 0x00000000000b7213 */ /* 0x000fe40000000000 */
[----:B------:R-:W-:Y:S02]  /*0a20*/  CS2R R108, SRZ ;  /* 0x00000000006c7805 */ /* 0x000fe4000001ff00 */
[----:B------:R-:W-:Y:S01]  /*0a30*/  CS2R R110, SRZ ;  /* 0x00000000006e7805 */ /* 0x000fe2000001ff00 */
[----:B------:R1:W3:Y:S01]  /*0a40*/  F2I.FTZ.U32.TRUNC.NTZ R13, R12 ;  /* 0x0000000c000d7305 */ /* 0x0002e2000021f000 */
[----:B0-----:R-:W-:Y:S01]  /*0a50*/  IMAD.MOV.U32 R4, RZ, RZ, RZ ;  /* 0x000000ffff047224 */ /* 0x001fe200078e00ff */
[----:B------:R-:W-:Y:S02]  /*0a60*/  CS2R R112, SRZ ;  /* 0x0000000000707805 */ /* 0x000fe4000001ff00 */
[----:B------:R-:W-:-:S02]  /*0a70*/  CS2R R114, SRZ ;  /* 0x0000000000727805 */ /* 0x000fc4000001ff00 */
[----:B------:R-:W-:Y:S02]  /*0a80*/  CS2R R116, SRZ ;  /* 0x0000000000747805 */ /* 0x000fe4000001ff00 */
[----:B------:R-:W-:Y:S02]  /*0a90*/  CS2R R118, SRZ ;  /* 0x0000000000767805 */ /* 0x000fe4000001ff00 */
[----:B------:R-:W-:Y:S01]  /*0aa0*/  CS2R R78, SRZ ;  /* 0x00000000004e7805 */ /* 0x000fe2000001ff00 */
[----:B--2---:R-:W-:Y:S01]  /*0ab0*/  IMAD.MOV R15, RZ, RZ, -R5 ;  /* 0x000000ffff0f7224 */ /* 0x004fe200078e0a05 */
[----:B------:R-:W-:Y:S02]  /*0ac0*/  CS2R R80, SRZ ;  /* 0x0000000000507805 */ /* 0x000fe4000001ff00 */
[----:B-1----:R-:W-:Y:S02]  /*0ad0*/  SHF.R.U32.HI R12, RZ, 0x6, R10 ;  /* 0x00000006ff0c7819 */ /* 0x002fe4000001160a */
[----:B------:R-:W-:Y:S01]  /*0ae0*/  CS2R R82, SRZ ;  /* 0x0000000000527805 */ /* 0x000fe2000001ff00 */
[----:B------:R-:W-:Y:S01]  /*0af0*/  IMAD R15, R15, R14, RZ ;  /* 0x0000000e0f0f7224 */ /* 0x000fe200078e02ff */
[----:B------:R-:W-:-:S02]  /*0b00*/  CS2R R84, SRZ ;  /* 0x0000000000547805 */ /* 0x000fc4000001ff00 */
[----:B------:R-:W-:Y:S01]  /*0b10*/  SGXT.U32 R7, R12, 0x1 ;  /* 0x000000010c07781a */ /* 0x000fe20000000000 */
[----:B------:R-:W-:Y:S01]  /*0b20*/  IMAD.MOV.U32 R12, RZ, RZ, RZ ;  /* 0x000000ffff0c7224 */ /* 0x000fe200078e00ff */
[----:B------:R-:W-:Y:S01]  /*0b30*/  CS2R R86, SRZ ;  /* 0x0000000000567805 */ /* 0x000fe2000001ff00 */
[----:B------:R-:W-:Y:S01]  /*0b40*/  IMAD.HI.U32 R5, R5, R15, R4 ;  /* 0x0000000f05057227 */ /* 0x000fe200078e0004 */
[----:B------:R-:W-:Y:S01]  /*0b50*/  LOP3.LUT R22, R2, R7, RZ, 0xfc, !PT ;  /* 0x0000000702167212 */ /* 0x000fe200078efcff */
[----:B------:R-:W-:Y:S02]  /*0b60*/  UMOV UR23, 0x40000040 ;  /* 0x4000004000177882 */ /* 0x000fe40000000000 */
[----:B------:R-:W-:Y:S01]  /*0b70*/  IMAD.MOV.U32 R15, RZ, RZ, R16 ;  /* 0x000000ffff0f7224 */ /* 0x000fe200078e0010 */
[C---:B------:R-:W-:Y:S01]  /*0b80*/  LOP3.LUT R7, R22.reuse, 0x3e, RZ, 0xfc, !PT ;  /* 0x0000003e16077812 */ /* 0x040fe200078efcff */
[----:B------:R-:W-:Y:S01]  /*0b90*/  IMAD.HI.U32 R4, R5, R11, RZ ;  /* 0x0000000b05047227 */ /* 0x000fe200078e00ff */
[----:B------:R-:W-:-:S02]  /*0ba0*/  LOP3.LUT R21, R22, 0x38, RZ, 0xfc, !PT ;  /* 0x0000003816157812 */ /* 0x000fc400078efcff */
[----:B------:R-:W-:Y:S01]  /*0bb0*/  ISETP.GE.AND P1, PT, R7, RZ, PT ;  /* 0x000000ff0700720c */ /* 0x000fe20003f26270 */
[----:B------:R-:W-:Y:S01]  /*0bc0*/  IMAD.HI.U32 R5, R5, R15, RZ ;  /* 0x0000000f05057227 */ /* 0x000fe200078e00ff */
[----:B------:R-:W-:Y:S02]  /*0bd0*/  IABS R20, R21 ;  /* 0x0000001500147213 */ /* 0x000fe40000000000 */
[C---:B------:R-:W-:Y:S01]  /*0be0*/  LOP3.LUT R24, R22.reuse, 0x34, RZ, 0xfc, !PT ;  /* 0x0000003416187812 */ /* 0x040fe200078efcff */
[----:B------:R-:W-:Y:S01]  /*0bf0*/  IMAD.MOV R4, RZ, RZ, -R4 ;  /* 0x000000ffff047224 */ /* 0x000fe200078e0a04 */
[----:B------:R-:W-:Y:S01]  /*0c00*/  LOP3.LUT R26, R22, 0x2a, RZ, 0xfc, !PT ;  /* 0x0000002a161a7812 */ /* 0x000fe200078efcff */
[----:B------:R-:W-:Y:S01]  /*0c10*/  IMAD.MOV R5, RZ, RZ, -R5 ;  /* 0x000000ffff057224 */ /* 0x000fe200078e0a05 */
[----:B------:R-:W-:Y:S01]  /*0c20*/  IABS R23, R24 ;  /* 0x0000001800177213 */ /* 0x000fe20000000000 */
[----:B------:R-:W-:Y:S01]  /*0c30*/  IMAD R4, R14, R4, R11 ;  /* 0x000000040e047224 */ /* 0x000fe200078e020b */
[----:B------:R-:W-:Y:S01]  /*0c40*/  LOP3.LUT R11, R22, 0x3c, RZ, 0xfc, !PT ;  /* 0x0000003c160b7812 */ /* 0x000fe200078efcff */
[C---:B------:R-:W-:Y:S01]  /*0c50*/  IMAD R5, R14.reuse, R5, R15 ;  /* 0x000000050e057224 */ /* 0x040fe200078e020f */
[----:B------:R-:W-:Y:S01]  /*0c60*/  IABS R15, R7 ;  /* 0x00000007000f7213 */ /* 0x000fe20000000000 */
[----:B---3--:R-:W-:Y:S01]  /*0c70*/  IMAD.MOV R17, RZ, RZ, -R13 ;  /* 0x000000ffff117224 */ /* 0x008fe200078e0a0d */
[----:B------:R-:W-:-:S02]  /*0c80*/  ISETP.GT.U32.AND P3, PT, R14, R4, PT ;  /* 0x000000040e00720c */ /* 0x000fc40003f64070 */
[----:B------:R-:W-:Y:S01]  /*0c90*/  ISETP.GT.U32.AND P4, PT, R14, R5, PT ;  /* 0x000000050e00720c */ /* 0x000fe20003f84070 */
[----:B------:R-:W-:Y:S01]  /*0ca0*/  IMAD R17, R17, R6, RZ ;  /* 0x0000000611117224 */ /* 0x000fe200078e02ff */
[----:B------:R-:W-:Y:S02]  /*0cb0*/  ISETP.GE.AND P0, PT, R11, RZ, PT ;  /* 0x000000ff0b00720c */ /* 0x000fe40003f06270 */
[----:B------:R-:W-:Y:S01]  /*0cc0*/  IABS R33, R26 ;  /* 0x0000001a00217213 */ /* 0x000fe20000000000 */
[----:B------:R-:W-:Y:S01]  /*0cd0*/  IMAD.HI.U32 R13, R13, R17, R12 ;  /* 0x000000110d0d7227 */ /* 0x000fe200078e000c */
[----:B------:R-:W-:Y:S02]  /*0ce0*/  IABS R17, R11 ;  /* 0x0000000b00117213 */ /* 0x000fe40000000000 */
[C---:B------:R-:W-:Y:S02]  /*0cf0*/  LOP3.LUT R12, R22.reuse, 0x3a, RZ, 0xfc, !PT ;  /* 0x0000003a160c7812 */ /* 0x040fe400078efcff */
[----:B------:R-:W-:Y:S01]  /*0d00*/  LOP3.LUT R28, R22, 0xa, RZ, 0xfc, !PT ;  /* 0x0000000a161c7812 */ /* 0x000fe200078efcff */
[----:B------:R-:W-:Y:S01]  /*0d10*/  @!P3 IMAD.IADD R4, R4, 0x1, -R14 ;  /* 0x000000010404b824 */ /* 0x000fe200078e0a0e */
[----:B------:R-:W-:Y:S01]  /*0d20*/  IABS R19, R12 ;  /* 0x0000000c00137213 */ /* 0x000fe20000000000 */
[----:B------:R-:W-:Y:S01]  /*0d30*/  IMAD.HI.U32 R7, R13, R15, RZ ;  /* 0x0000000f0d077227 */ /* 0x000fe200078e00ff */
[----:B------:R-:W-:-:S02]  /*0d40*/  ISETP.GE.AND P2, PT, R12, RZ, PT ;  /* 0x000000ff0c00720c */ /* 0x000fc40003f46270 */
[----:B------:R-:W-:Y:S01]  /*0d50*/  IABS R67, R28 ;  /* 0x0000001c00437213 */ /* 0x000fe20000000000 */
[----:B------:R-:W-:Y:S01]  /*0d60*/  @!P4 IMAD.IADD R5, R5, 0x1, -R14 ;  /* 0x000000010505c824 */ /* 0x000fe200078e0a0e */
[----:B------:R-:W-:Y:S01]  /*0d70*/  ISETP.GT.U32.AND P4, PT, R14, R4, PT ;  /* 0x000000040e00720c */ /* 0x000fe20003f84070 */
[C---:B------:R-:W-:Y:S01]  /*0d80*/  IMAD.HI.U32 R11, R13.reuse, R17, RZ ;  /* 0x000000110d0b7227 */ /* 0x040fe200078e00ff */
[----:B------:R-:W-:Y:S02]  /*0d90*/  LOP3.LUT R30, R22, 0x8, RZ, 0xfc, !PT ;  /* 0x00000008161e7812 */ /* 0x000fe400078efcff */
[----:B------:R-:W-:Y:S01]  /*0da0*/  ISETP.GT.U32.AND P5, PT, R14, R5, PT ;  /* 0x000000050e00720c */ /* 0x000fe20003fa4070 */
[----:B------:R-:W-:Y:S01]  /*0db0*/  IMAD.MOV R16, RZ, RZ, -R7 ;  /* 0x000000ffff107224 */ /* 0x000fe200078e0a07 */
[----:B------:R-:W-:Y:S01]  /*0dc0*/  IABS R69, R30 ;  /* 0x0000001e00457213 */ /* 0x000fe20000000000 */
[----:B------:R-:W-:Y:S01]  /*0dd0*/  IMAD.MOV R18, RZ, RZ, -R11 ;  /* 0x000000ffff127224 */ /* 0x000fe200078e0a0b */
[----:B------:R-:W-:Y:S01]  /*0de0*/  LOP3.LUT R32, R22, 0x6, RZ, 0xfc, !PT ;  /* 0x0000000616207812 */ /* 0x000fe200078efcff */
[----:B------:R-:W-:Y:S01]  /*0df0*/  IMAD.HI.U32 R12, R13, R19, RZ ;  /* 0x000000130d0c7227 */ /* 0x000fe200078e00ff */
[----:B------:R-:W-:-:S02]  /*0e00*/  IABS R75, R22 ;  /* 0x00000016004b7213 */ /* 0x000fc40000000000 */
[----:B------:R-:W-:Y:S01]  /*0e10*/  IABS R71, R32 ;  /* 0x0000002000477213 */ /* 0x000fe20000000000 */
[----:B------:R-:W-:Y:S01]  /*0e20*/  IMAD R11, R6, R16, R15 ;  /* 0x00000010060b7224 */ /* 0x000fe200078e020f */
[C---:B------:R-:W-:Y:S01]  /*0e30*/  LOP3.LUT R34, R22.reuse, 0x4, RZ, 0xfc, !PT ;  /* 0x0000000416227812 */ /* 0x040fe200078efcff */
[----:B------:R-:W-:Y:S01]  /*0e40*/  IMAD.MOV R12, RZ, RZ, -R12 ;  /* 0x000000ffff0c7224 */ /* 0x000fe200078e0a0c */
[----:B------:R-:W-:Y:S01]  /*0e50*/  LOP3.LUT R38, R22, 0x2, RZ, 0xfc, !PT ;  /* 0x0000000216267812 */ /* 0x000fe200078efcff */
[C---:B------:R-:W-:Y:S01]  /*0e60*/  IMAD R15, R6.reuse, R18, R17 ;  /* 0x00000012060f7224 */ /* 0x040fe200078e0211 */
[C---:B------:R-:W-:Y:S01]  /*0e70*/  ISETP.GT.U32.AND P3, PT, R6.reuse, R11, PT ;  /* 0x0000000b0600720c */ /* 0x040fe20003f64070 */
[----:B------:R-:W-:Y:S01]  /*0e80*/  IMAD R17, R6, R12, R19 ;  /* 0x0000000c06117224 */ /* 0x000fe200078e0213 */
[----:B------:R-:W-:Y:S01]  /*0e90*/  IABS R73, R34 ;  /* 0x0000002200497213 */ /* 0x000fe20000000000 */
[----:B------:R-:W-:Y:S01]  /*0ea0*/  @!P4 IMAD.IADD R4, R4, 0x1, -R14 ;  /* 0x000000010404c824 */ /* 0x000fe200078e0a0e */
[----:B------:R-:W-:Y:S01]  /*0eb0*/  ISETP.GE.AND P4, PT, R3, RZ, PT ;  /* 0x000000ff0300720c */ /* 0x000fe20003f86270 */
[----:B------:R-:W-:-:S04]  /*0ec0*/  IMAD.HI.U32 R7, R13, R20, RZ ;  /* 0x000000140d077227 */ /* 0x000fc800078e00ff */
[----:B------:R-:W-:Y:S01]  /*0ed0*/  @!P6 IMAD.MOV R4, RZ, RZ, -R4 ;  /* 0x000000ffff04e224 */ /* 0x000fe200078e0a04 */
[C---:B------:R-:W-:Y:S01]  /*0ee0*/  ISETP.GT.U32.AND P6, PT, R6.reuse, R17, PT ;  /* 0x000000110600720c */ /* 0x040fe20003fc4070 */
[----:B------:R-:W-:Y:S02]  /*0ef0*/  IMAD.MOV R7, RZ, RZ, -R7 ;  /* 0x000000ffff077224 */ /* 0x000fe400078e0a07 */
[----:B------:R-:W-:Y:S01]  /*0f00*/  @!P5 IMAD.IADD R5, R5, 0x1, -R14 ;  /* 0x000000010505d824 */ /* 0x000fe200078e0a0e */
[C---:B------:R-:W-:Y:S01]  /*0f10*/  ISETP.GT.U32.AND P5, PT, R6.reuse, R15, PT ;  /* 0x0000000f0600720c */ /* 0x040fe20003fa4070 */
[----:B------:R-:W-:Y:S01]  /*0f20*/  IMAD R19, R6, R7, R20 ;  /* 0x0000000706137224 */ /* 0x000fe200078e0214 */
[----:B------:R-:W-:Y:S01]  /*0f30*/  LOP3.LUT R20, R22, 0x36, RZ, 0xfc, !PT ;  /* 0x0000003616147812 */ /* 0x000fe200078efcff */
[----:B------:R-:W-:Y:S02]  /*0f40*/  @!P3 IMAD.IADD R11, R11, 0x1, -R6 ;  /* 0x000000010b0bb824 */ /* 0x000fe400078e0a06 */
[----:B------:R-:W-:Y:S01]  /*0f50*/  IMAD.MOV.U32 R12, RZ, RZ, R5 ;  /* 0x000000ffff0c7224 */ /* 0x000fe200078e0005 */
[----:B------:R-:W-:Y:S01]  /*0f60*/  IABS R18, R20 ;  /* 0x0000001400127213 */ /* 0x000fe20000000000 */
[----:B------:R-:W-:Y:S01]  /*0f70*/  IMAD.HI.U32 R16, R13, R23, RZ ;  /* 0x000000170d107227 */ /* 0x000fe200078e00ff */
[----:B------:R-:W-:-:S02]  /*0f80*/  ISETP.GT.U32.AND P3, PT, R6, R11, PT ;  /* 0x0000000b0600720c */ /* 0x000fc40003f64070 */
[----:B------:R-:W-:Y:S01]  /*0f90*/  LOP3.LUT R5, RZ, R8, RZ, 0x33, !PT ;  /* 0x00000008ff057212 */ /* 0x000fe200078e33ff */
[----:B------:R-:W-:Y:S01]  /*0fa0*/  @!P4 IMAD.MOV R12, RZ, RZ, -R12 ;  /* 0x000000ffff0cc224 */ /* 0x000fe200078e0a0c */
[----:B------:R-:W-:Y:S01]  /*0fb0*/  ISETP.NE.AND P4, PT, R8, RZ, PT ;  /* 0x000000ff0800720c */ /* 0x000fe20003f85270 */
[--C-:B------:R-:W-:Y:S02]  /*0fc0*/  @!P6 IMAD.IADD R17, R17, 0x1, -R6.reuse ;  /* 0x000000011111e824 */ /* 0x100fe400078e0a06 */
[----:B------:R-:W-:Y:S01]  /*0fd0*/  IMAD.HI.U32 R14, R13, R18, RZ ;  /* 0x000000120d0e7227 */ /* 0x000fe200078e00ff */
[C---:B------:R-:W-:Y:S02]  /*0fe0*/  SEL R7, R5.reuse, R4, !P4 ;  /* 0x0000000405077207 */ /* 0x040fe40006000000 */
[----:B------:R-:W-:Y:S01]  /*0ff0*/  SEL R8, R5, R12, !P4 ;  /* 0x0000000c05087207 */ /* 0x000fe20006000000 */
[----:B------:R-:W-:Y:S01]  /*1000*/  @!P5 IMAD.IADD R15, R15, 0x1, -R6 ;  /* 0x000000010f0fd824 */ /* 0x000fe200078e0a06 */
[C---:B------:R-:W-:Y:S01]  /*1010*/  ISETP.GT.U32.AND P5, PT, R6.reuse, R17, PT ;  /* 0x000000110600720c */ /* 0x040fe20003fa4070 */
[----:B------:R-:W-:Y:S01]  /*1020*/  IMAD.MOV R5, RZ, RZ, -R14 ;  /* 0x000000ffff057224 */ /* 0x000fe200078e0a0e */
[----:B------:R-:W-:Y:S01]  /*1030*/  ISETP.GE.AND P4, PT, R21, RZ, PT ;  /* 0x000000ff1500720c */ /* 0x000fe20003f86270 */
[----:B------:R-:W-:Y:S01]  /*1040*/  IMAD.MOV R16, RZ, RZ, -R16 ;  /* 0x000000ffff107224 */ /* 0x000fe200078e0a10 */
[C---:B------:R-:W-:Y:S01]  /*1050*/  ISETP.GT.U32.AND P6, PT, R6.reuse, R15, PT ;  /* 0x0000000f0600720c */ /* 0x040fe20003fc4070 */
[----:B------:R-:W-:Y:S01]  /*1060*/  @!P3 IMAD.IADD R11, R11, 0x1, -R6 ;  /* 0x000000010b0bb824 */ /* 0x000fe200078e0a06 */
[C---:B------:R-:W-:Y:S01]  /*1070*/  ISETP.GT.U32.AND P3, PT, R6.reuse, R19, PT ;  /* 0x000000130600720c */ /* 0x040fe20003f64070 */
[----:B------:R-:W-:Y:S01]  /*1080*/  IMAD R5, R6, R5, R18 ;  /* 0x0000000506057224 */ /* 0x000fe200078e0212 */
[----:B------:R-:W-:Y:S01]  /*1090*/  LOP3.LUT R18, R22, 0x30, RZ, 0xfc, !PT ;  /* 0x0000003016127812 */ /* 0x000fe200078efcff */
[----:B------:R-:W-:Y:S01]  /*10a0*/  IMAD R23, R6, R16, R23 ;  /* 0x0000001006177224 */ /* 0x000fe200078e0217 */
[----:B------:R-:W-:Y:S01]  /*10b0*/  LOP3.LUT R16, R22, 0x32, RZ, 0xfc, !PT ;  /* 0x0000003216107812 */ /* 0x000fe200078efcff */
[----:B------:R-:W-:Y:S01]  /*10c0*/  @!P1 IMAD.MOV R11, RZ, RZ, -R11 ;  /* 0x000000ffff0b9224 */ /* 0x000fe200078e0a0b */
[C---:B------:R-:W-:Y:S01]  /*10d0*/  ISETP.GT.U32.AND P1, PT, R6.reuse, R5, PT ;  /* 0x000000050600720c */ /* 0x040fe20003f24070 */
[--C-:B------:R-:W-:Y:S01]  /*10e0*/  @!P5 IMAD.IADD R17, R17, 0x1, -R6.reuse ;  /* 0x000000011111d824 */ /* 0x100fe200078e0a06 */
[----:B------:R-:W-:Y:S01]  /*10f0*/  ISETP.GT.U32.AND P5, PT, R6, R23, PT ;  /* 0x000000170600720c */ /* 0x000fe20003fa4070 */
[----:B------:R-:W-:Y:S01]  /*1100*/  IMAD R7, R7, UR5, RZ ;  /* 0x0000000507077c24 */ /* 0x000fe2000f8e02ff */
[----:B------:R-:W-:Y:S01]  /*1110*/  IABS R25, R16 ;  /* 0x0000001000197213 */ /* 0x000fe20000000000 */
[--C-:B------:R-:W-:Y:S01]  /*1120*/  @!P6 IMAD.IADD R15, R15, 0x1, -R6.reuse ;  /* 0x000000010f0fe824 */ /* 0x100fe200078e0a06 */
[----:B------:R-:W-:Y:S01]  /*1130*/  IABS R27, R18 ;  /* 0x00000012001b7213 */ /* 0x000fe20000000000 */
[----:B------:R-:W-:Y:S01]  /*1140*/  @!P3 IMAD.IADD R19, R19, 0x1, -R6 ;  /* 0x000000011313b824 */ /* 0x000fe200078e0a06 */
[----:B------:R-:W-:Y:S01]  /*1150*/  ISETP.GE.AND P6, PT, R20, RZ, PT ;  /* 0x000000ff1400720c */ /* 0x000fe20003fc6270 */
[----:B------:R-:W-:Y:S01]  /*1160*/  IMAD.HI.U32 R4, R13, R25, RZ ;  /* 0x000000190d047227 */ /* 0x000fe200078e00ff */
[----:B------:R-:W-:-:S02]  /*1170*/  LOP3.LUT R20, R22, 0x2e, RZ, 0xfc, !PT ;  /* 0x0000002e16147812 */ /* 0x000fc400078efcff */
[----:B------:R-:W-:Y:S01]  /*1180*/  ISETP.GE.AND P3, PT, R24, RZ, PT ;  /* 0x000000ff1800720c */ /* 0x000fe20003f66270 */
[--C-:B------:R-:W-:Y:S01]  /*1190*/  @!P1 IMAD.IADD R5, R5, 0x1, -R6.reuse ;  /* 0x0000000105059824 */ /* 0x100fe200078e0a06 */
[C---:B------:R-:W-:Y:S01]  /*11a0*/  ISETP.GT.U32.AND P1, PT, R6.reuse, R19, PT ;  /* 0x000000130600720c */ /* 0x040fe20003f24070 */
[----:B------:R-:W-:Y:S01]  /*11b0*/  @!P5 IMAD.IADD R23, R23, 0x1, -R6 ;  /* 0x000000011717d824 */ /* 0x000fe200078e0a06 */
[----:B------:R-:W-:Y:S01]  /*11c0*/  IABS R29, R20 ;  /* 0x00000014001d7213 */ /* 0x000fe20000000000 */
[----:B------:R-:W-:Y:S01]  /*11d0*/  IMAD.MOV R12, RZ, RZ, -R4 ;  /* 0x000000ffff0c7224 */ /* 0x000fe200078e0a04 */
[----:B------:R-:W-:Y:S01]  /*11e0*/  ISETP.GT.U32.AND P5, PT, R6, R5, PT ;  /* 0x000000050600720c */ /* 0x000fe20003fa4070 */
[----:B------:R-:W-:Y:S01]  /*11f0*/  IMAD.HI.U32 R4, R13, R27, RZ ;  /* 0x0000001b0d047227 */ /* 0x000fe200078e00ff */
[----:B------:R-:W-:-:S03]  /*1200*/  LOP3.LUT R24, R22, 0x2c, RZ, 0xfc, !PT ;  /* 0x0000002c16187812 */ /* 0x000fc600078efcff */
[----:B------:R-:W-:Y:S01]  /*1210*/  IMAD.MOV R4, RZ, RZ, -R4 ;  /* 0x000000ffff047224 */ /* 0x000fe200078e0a04 */
[----:B------:R-:W-:Y:S01]  /*1220*/  IABS R14, R24 ;  /* 0x00000018000e7213 */ /* 0x000fe20000000000 */
[C---:B------:R-:W-:Y:S02]  /*1230*/  IMAD R25, R6.reuse, R12, R25 ;  /* 0x0000000c06197224 */ /* 0x040fe400078e0219 */
[----:B------:R-:W-:Y:S02]  /*1240*/  IMAD R27, R6, R4, R27 ;  /* 0x00000004061b7224 */ /* 0x000fe400078e021b */
[----:B------:R-:W-:-:S04]  /*1250*/  IMAD.HI.U32 R4, R13, R29, RZ ;  /* 0x0000001d0d047227 */ /* 0x000fc800078e00ff */
[----:B------:R-:W-:Y:S01]  /*1260*/  @!P5 IMAD.IADD R5, R5, 0x1, -R6 ;  /* 0x000000010505d824 */ /* 0x000fe200078e0a06 */
[C---:B------:R-:W-:Y:S01]  /*1270*/  ISETP.GT.U32.AND P5, PT, R6.reuse, R27, PT ;  /* 0x0000001b0600720c */ /* 0x040fe20003fa4070 */
[----:B------:R-:W-:Y:S02]  /*1280*/  IMAD.MOV R12, RZ, RZ, -R4 ;  /* 0x000000ffff0c7224 */ /* 0x000fe400078e0a04 */
[----:B------:R-:W-:Y:S01]  /*1290*/  @!P1 IMAD.IADD R19, R19, 0x1, -R6 ;  /* 0x0000000113139824 */ /* 0x000fe200078e0a06 */
[C---:B------:R-:W-:Y:S01]  /*12a0*/  ISETP.GT.U32.AND P1, PT, R6.reuse, R25, PT ;  /* 0x000000190600720c */ /* 0x040fe20003f24070 */
[----:B------:R-:W-:Y:S01]  /*12b0*/  IMAD R29, R6, R12, R29 ;  /* 0x0000000c061d7224 */ /* 0x000fe200078e021d */
[----:B------:R-:W-:Y:S01]  /*12c0*/  LOP3.LUT R12, R22, 0x28, RZ, 0xfc, !PT ;  /* 0x00000028160c7812 */ /* 0x000fe200078efcff */
[----:B------:R-:W-:Y:S02]  /*12d0*/  @!P4 IMAD.MOV R19, RZ, RZ, -R19 ;  /* 0x000000ffff13c224 */ /* 0x000fe400078e0a13 */
[----:B------:R-:W-:Y:S01]  /*12e0*/  IMAD.HI.U32 R4, R13, R14, RZ ;  /* 0x0000000e0d047227 */ /* 0x000fe200078e00ff */
[----:B------:R-:W-:-:S02]  /*12f0*/  ISETP.GT.U32.AND P4, PT, R6, R29, PT ;  /* 0x0000001d0600720c */ /* 0x000fc40003f84070 */
[----:B------:R-:W-:Y:S01]  /*1300*/  IABS R35, R12 ;  /* 0x0000000c00237213 */ /* 0x000fe20000000000 */
[----:B------:R-:W-:Y:S02]  /*1310*/  @!P5 IMAD.IADD R27, R27, 0x1, -R6 ;  /* 0x000000011b1bd824 */ /* 0x000fe400078e0a06 */
[----:B------:R-:W-:Y:S01]  /*1320*/  @!P0 IMAD.MOV R15, RZ, RZ, -R15 ;  /* 0x000000ffff0f8224 */ /* 0x000fe200078e0a0f */
[C---:B------:R-:W-:Y:S01]  /*1330*/  ISETP.GT.U32.AND P0, PT, R6.reuse, R23, PT ;  /* 0x000000170600720c */ /* 0x040fe20003f04070 */
[----:B------:R-:W-:Y:S01]  /*1340*/  IMAD.MOV R31, RZ, RZ, -R4 ;  /* 0x000000ffff1f7224 */ /* 0x000fe200078e0a04 */
[----:B------:R-:W-:Y:S01]  /*1350*/  ISETP.GT.U32.AND P5, PT, R6, R27, PT ;  /* 0x0000001b0600720c */ /* 0x000fe20003fa4070 */
[----:B------:R-:W-:-:S04]  /*1360*/  IMAD.HI.U32 R4, R13, R33, RZ ;  /* 0x000000210d047227 */ /* 0x000fc800078e00ff */
[--C-:B------:R-:W-:Y:S02]  /*1370*/  @!P4 IMAD.IADD R29, R29, 0x1, -R6.reuse ;  /* 0x000000011d1dc824 */ /* 0x100fe400078e0a06 */
[----:B------:R-:W-:Y:S01]  /*1380*/  @!P1 IMAD.IADD R25, R25, 0x1, -R6 ;  /* 0x0000000119199824 */ /* 0x000fe200078e0a06 */
[----:B------:R-:W-:Y:S01]  /*1390*/  ISETP.GE.AND P1, PT, R18, RZ, PT ;  /* 0x000000ff1200720c */ /* 0x000fe20003f26270 */
[----:B------:R-:W-:Y:S01]  /*13a0*/  IMAD.MOV.U32 R21, RZ, RZ, R5 ;  /* 0x000000ffff157224 */ /* 0x000fe200078e0005 */
[C---:B------:R-:W-:Y:S01]  /*13b0*/  ISETP.GT.U32.AND P4, PT, R6.reuse, R29, PT ;  /* 0x0000001d0600720c */ /* 0x040fe20003f84070 */
[----:B------:R-:W-:Y:S01]  /*13c0*/  IMAD R5, R6, R31, R14 ;  /* 0x0000001f06057224 */ /* 0x000fe200078e020e */
[----:B------:R-:W-:Y:S01]  /*13d0*/  LOP3.LUT R18, R22, 0x22, RZ, 0xfc, !PT ;  /* 0x0000002216127812 */ /* 0x000fe200078efcff */
[----:B------:R-:W-:Y:S02]  /*13e0*/  IMAD.MOV R4, RZ, RZ, -R4 ;  /* 0x000000ffff047224 */ /* 0x000fe400078e0a04 */
[----:B------:R-:W-:Y:S01]  /*13f0*/  @!P2 IMAD.MOV R17, RZ, RZ, -R17 ;  /* 0x000000ffff11a224 */ /* 0x000fe200078e0a11 */
[C---:B------:R-:W-:Y:S01]  /*1400*/  ISETP.GT.U32.AND P2, PT, R6.reuse, R25, PT ;  /* 0x000000190600720c */ /* 0x040fe20003f44070 */
[--C-:B------:R-:W-:Y:S01]  /*1410*/  @!P5 IMAD.IADD R27, R27, 0x1, -R6.reuse ;  /* 0x000000011b1bd824 */ /* 0x100fe200078e0a06 */
[----:B------:R-:W-:Y:S01]  /*1420*/  ISETP.GT.U32.AND P5, PT, R6, R5, PT ;  /* 0x000000050600720c */ /* 0x000fe20003fa4070 */
[----:B------:R-:W-:Y:S01]  /*1430*/  @!P6 IMAD.MOV R21, RZ, RZ, -R21 ;  /* 0x000000ffff15e224 */ /* 0x000fe200078e0a15 */
[----:B------:R-:W-:Y:S01]  /*1440*/  ISETP.GE.AND P6, PT, R20, RZ, PT ;  /* 0x000000ff1400720c */ /* 0x000fe20003fc6270 */
[----:B------:R-:W-:Y:S01]  /*1450*/  IMAD R33, R6, R4, R33 ;  /* 0x0000000406217224 */ /* 0x000fe200078e0221 */
[----:B------:R-:W-:Y:S01]  /*1460*/  IABS R43, R18 ;  /* 0x00000012002b7213 */ /* 0x000fe20000000000 */
[----:B------:R-:W-:Y:S01]  /*1470*/  @!P0 IMAD.IADD R23, R23, 0x1, -R6 ;  /* 0x0000000117178824 */ /* 0x000fe200078e0a06 */
[----:B------:R-:W-:Y:S01]  /*1480*/  ISETP.GE.AND P0, PT, R16, RZ, PT ;  /* 0x000000ff1000720c */ /* 0x000fe20003f06270 */
[----:B------:R-:W-:Y:S01]  /*1490*/  IMAD.HI.U32 R4, R13, R35, RZ ;  /* 0x000000230d047227 */ /* 0x000fe200078e00ff */
[----:B------:R-:W-:-:S02]  /*14a0*/  LOP3.LUT R16, R22, 0x24, RZ, 0xfc, !PT ;  /* 0x0000002416107812 */ /* 0x000fc400078efcff */
[----:B------:R-:W-:Y:S01]  /*14b0*/  LOP3.LUT R20, R22, 0x1c, RZ, 0xfc, !PT ;  /* 0x0000001c16147812 */ /* 0x000fe200078efcff */
[----:B------:R-:W-:Y:S01]  /*14c0*/  IMAD.MOV R4, RZ, RZ, -R4 ;  /* 0x000000ffff047224 */ /* 0x000fe200078e0a04 */
[----:B------:R-:W-:Y:S01]  /*14d0*/  IABS R14, R16 ;  /* 0x00000010000e7213 */ /* 0x000fe20000000000 */
[--C-:B------:R-:W-:Y:S01]  /*14e0*/  @!P4 IMAD.IADD R29, R29, 0x1, -R6.reuse ;  /* 0x000000011d1dc824 */ /* 0x100fe200078e0a06 */
[----:B------:R-:W-:Y:S01]  /*14f0*/  IABS R49, R20 ;  /* 0x0000001400317213 */ /* 0x000fe20000000000 */
[----:B------:R-:W-:Y:S02]  /*1500*/  IMAD R35, R6, R4, R35 ;  /* 0x0000000406237224 */ /* 0x000fe400078e0223 */
[--C-:B------:R-:W-:Y:S01]  /*1510*/  @!P2 IMAD.IADD R25, R25, 0x1, -R6.reuse ;  /* 0x000000011919a824 */ /* 0x100fe200078e0a06 */
[----:B------:R-:W-:Y:S01]  /*1520*/  ISETP.GE.AND P2, PT, R26, RZ, PT ;  /* 0x000000ff1a00720c */ /* 0x000fe20003f46270 */
[----:B------:R-:W-:Y:S01]  /*1530*/  @!P5 IMAD.IADD R5, R5, 0x1, -R6 ;  /* 0x000000010505d824 */ /* 0x000fe200078e0a06 */
[----:B------:R-:W-:Y:S01]  /*1540*/  LOP3.LUT R26, R22, 0xc, RZ, 0xfc, !PT ;  /* 0x0000000c161a7812 */ /* 0x000fe200078efcff */
[----:B------:R-:W-:Y:S01]  /*1550*/  @!P6 IMAD.MOV R29, RZ, RZ, -R29 ;  /* 0x000000ffff1de224 */ /* 0x000fe200078e0a1d */
[----:B------:R-:W-:Y:S01]  /*1560*/  ISETP.GT.U32.AND P6, PT, R6, R35, PT ;  /* 0x000000230600720c */ /* 0x000fe20003fc4070 */
[----:B------:R-:W-:Y:S01]  /*1570*/  @!P0 IMAD.MOV R25, RZ, RZ, -R25 ;  /* 0x000000ffff198224 */ /* 0x000fe200078e0a19 */
[----:B------:R-:W-:Y:S01]  /*1580*/  ISETP.GE.AND P0, PT, R12, RZ, PT ;  /* 0x000000ff0c00720c */ /* 0x000fe20003f06270 */
[----:B------:R-:W-:Y:S01]  /*1590*/  @!P1 IMAD.MOV R27, RZ, RZ, -R27 ;  /* 0x000000ffff1b9224 */ /* 0x000fe200078e0a1b */
[----:B------:R-:W-:Y:S01]  /*15a0*/  LOP3.LUT R12, R22, 0x26, RZ, 0xfc, !PT ;  /* 0x00000026160c7812 */ /* 0x000fe200078efcff */
[----:B------:R-:W-:Y:S01]  /*15b0*/  @!P3 IMAD.MOV R23, RZ, RZ, -R23 ;  /* 0x000000ffff17b224 */ /* 0x000fe200078e0a17 */
[----:B------:R-:W-:Y:S01]  /*15c0*/  ISETP.GT.U32.AND P5, PT, R6, R5, PT ;  /* 0x000000050600720c */ /* 0x000fe20003fa4070 */
[----:B------:R-:W-:Y:S01]  /*15d0*/  IMAD R8, R8, UR5, RZ ;  /* 0x0000000508087c24 */ /* 0x000fe2000f8e02ff */
[----:B------:R-:W-:Y:S01]  /*15e0*/  IABS R39, R12 ;  /* 0x0000000c00277213 */ /* 0x000fe20000000000 */
[----:B------:R-:W-:Y:S01]  /*15f0*/  ULDC UR5, c[0x0][0x240] ;  /* 0x0000900000057ab9 */ /* 0x000fe20000000800 */
[----:B------:R-:W-:-:S02]  /*1600*/  ISETP.GE.AND P4, PT, R12, RZ, PT ;  /* 0x000000ff0c00720c */ /* 0x000fc40003f86270 */
[----:B------:R-:W-:Y:S01]  /*1610*/  ISETP.GT.U32.AND P1, PT, R6, R33, PT ;  /* 0x000000210600720c */ /* 0x000fe20003f24070 */
[----:B------:R-:W-:Y:S01]  /*1620*/  IMAD.HI.U32 R4, R13, R39, RZ ;  /* 0x000000270d047227 */ /* 0x000fe200078e00ff */
[----:B------:R-:W-:Y:S02]  /*1630*/  ISETP.GE.AND P3, PT, R24, RZ, PT ;  /* 0x000000ff1800720c */ /* 0x000fe40003f66270 */
[----:B------:R-:W-:Y:S01]  /*1640*/  LOP3.LUT R24, R22, 0xe, RZ, 0xfc, !PT ;  /* 0x0000000e16187812 */ /* 0x000fe200078efcff */
[----:B------:R-:W-:Y:S01]  /*1650*/  @!P6 IMAD.IADD R35, R35, 0x1, -R6 ;  /* 0x000000012323e824 */ /* 0x000fe200078e0a06 */
[----:B------:R-:W-:Y:S01]  /*1660*/  IABS R65, R26 ;  /* 0x0000001a00417213 */ /* 0x000fe20000000000 */
[----:B------:R-:W-:Y:S01]  /*1670*/  IMAD.MOV R12, RZ, RZ, -R4 ;  /* 0x000000ffff0c7224 */ /* 0x000fe200078e0a04 */
[----:B------:R-:W-:Y:S01]  /*1680*/  IABS R63, R24 ;  /* 0x00000018003f7213 */ /* 0x000fe20000000000 */
[----:B------:R-:W-:Y:S01]  /*1690*/  @!P5 IMAD.IADD R5, R5, 0x1, -R6 ;  /* 0x000000010505d824 */ /* 0x000fe200078e0a06 */
[----:B------:R-:W-:Y:S01]  /*16a0*/  ISETP.GE.AND P5, PT, R16, RZ, PT ;  /* 0x000000ff1000720c */ /* 0x000fe20003fa6270 */
[----:B------:R-:W-:Y:S01]  /*16b0*/  IMAD.HI.U32 R4, R13, R14, RZ ;  /* 0x0000000e0d047227 */ /* 0x000fe200078e00ff */
[----:B------:R-:W-:-:S02]  /*16c0*/  LOP3.LUT R16, R22, 0x20, RZ, 0xfc, !PT ;  /* 0x0000002016107812 */ /* 0x000fc400078efcff */
[----:B------:R-:W-:Y:S01]  /*16d0*/  ISETP.GT.U32.AND P6, PT, R6, R35, PT ;  /* 0x000000230600720c */ /* 0x000fe20003fc4070 */
[----:B------:R-:W-:Y:S01]  /*16e0*/  IMAD.MOV.U32 R31, RZ, RZ, R5 ;  /* 0x000000ffff1f7224 */ /* 0x000fe200078e0005 */
[----:B------:R-:W-:Y:S01]  /*16f0*/  IABS R45, R16 ;  /* 0x00000010002d7213 */ /* 0x000fe20000000000 */
[----:B------:R-:W-:Y:S02]  /*1700*/  IMAD.MOV R5, RZ, RZ, -R4 ;  /* 0x000000ffff057224 */ /* 0x000fe400078e0a04 */
[----:B------:R-:W-:-:S04]  /*1710*/  IMAD.HI.U32 R4, R13, R43, RZ ;  /* 0x0000002b0d047227 */ /* 0x000fc800078e00ff */
[----:B------:R-:W-:Y:S02]  /*1720*/  IMAD R39, R6, R12, R39 ;  /* 0x0000000c06277224 */ /* 0x000fe400078e0227 */
[----:B------:R-:W-:Y:S02]  /*1730*/  IMAD.MOV R12, RZ, RZ, -R4 ;  /* 0x000000ffff0c7224 */ /* 0x000fe400078e0a04 */
[----:B------:R-:W-:-:S04]  /*1740*/  IMAD.HI.U32 R4, R13, R45, RZ ;  /* 0x0000002d0d047227 */ /* 0x000fc800078e00ff */
[----:B------:R-:W-:Y:S02]  /*1750*/  @!P1 IMAD.IADD R33, R33, 0x1, -R6 ;  /* 0x0000000121219824 */ /* 0x000fe400078e0a06 */
[----:B------:R-:W-:Y:S02]  /*1760*/  IMAD.MOV R4, RZ, RZ, -R4 ;  /* 0x000000ffff047224 */ /* 0x000fe400078e0a04 */
[----:B------:R-:W-:Y:S01]  /*1770*/  @!P6 IMAD.IADD R35, R35, 0x1, -R6 ;  /* 0x000000012323e824 */ /* 0x000fe200078e0a06 */
[C---:B------:R-:W-:Y:S01]  /*1780*/  ISETP.GT.U32.AND P1, PT, R6.reuse, R33, PT ;  /* 0x000000210600720c */ /* 0x040fe20003f24070 */
[----:B------:R-:W-:Y:S01]  /*1790*/  @!P3 IMAD.MOV R31, RZ, RZ, -R31 ;  /* 0x000000ffff1fb224 */ /* 0x000fe200078e0a1f */
[C---:B------:R-:W-:Y:S01]  /*17a0*/  ISETP.GT.U32.AND P3, PT, R6.reuse, R39, PT ;  /* 0x000000270600720c */ /* 0x040fe20003f64070 */
[----:B------:R-:W-:Y:S02]  /*17b0*/  IMAD R45, R6, R4, R45 ;  /* 0x00000004062d7224 */ /* 0x000fe400078e022d */
[----:B------:R-:W-:-:S02]  /*17c0*/  IMAD.MOV.U32 R37, RZ, RZ, R35 ;  /* 0x000000ffff257224 */ /* 0x000fc400078e0023 */
[C---:B------:R-:W-:Y:S02]  /*17d0*/  IMAD R43, R6.reuse, R12, R43 ;  /* 0x0000000c062b7224 */ /* 0x040fe400078e022b */
[----:B------:R-:W-:Y:S01]  /*17e0*/  @!P0 IMAD.MOV R37, RZ, RZ, -R37 ;  /* 0x000000ffff258224 */ /* 0x000fe200078e0a25 */
[C---:B------:R-:W-:Y:S01]  /*17f0*/  ISETP.GT.U32.AND P0, PT, R6.reuse, R45, PT ;  /* 0x0000002d0600720c */ /* 0x040fe20003f04070 */
[C---:B------:R-:W-:Y:S01]  /*1800*/  IMAD R5, R6.reuse, R5, R14 ;  /* 0x0000000506057224 */ /* 0x040fe200078e020e */
[----:B------:R-:W-:Y:S01]  /*1810*/  ISETP.GT.U32.AND P6, PT, R6, R43, PT ;  /* 0x0000002b0600720c */ /* 0x000fe20003fc4070 */
[--C-:B------:R-:W-:Y:S01]  /*1820*/  @!P1 IMAD.IADD R33, R33, 0x1, -R6.reuse ;  /* 0x0000000121219824 */ /* 0x100fe200078e0a06 */
[----:B------:R-:W-:Y:S01]  /*1830*/  ISETP.GE.AND P1, PT, R18, RZ, PT ;  /* 0x000000ff1200720c */ /* 0x000fe20003f26270 */
[----:B------:R-:W-:Y:S01]  /*1840*/  @!P3 IMAD.IADD R39, R39, 0x1, -R6 ;  /* 0x000000012727b824 */ /* 0x000fe200078e0a06 */
[----:B------:R-:W-:Y:S01]  /*1850*/  LOP3.LUT R18, R22, 0x1e, RZ, 0xfc, !PT ;  /* 0x0000001e16127812 */ /* 0x000fe200078efcff */
[----:B------:R-:W-:Y:S01]  /*1860*/  @!P2 IMAD.MOV R33, RZ, RZ, -R33 ;  /* 0x000000ffff21a224 */ /* 0x000fe200078e0a21 */
[C---:B------:R-:W-:Y:S01]  /*1870*/  ISETP.GT.U32.AND P2, PT, R6.reuse, R5, PT ;  /* 0x000000050600720c */ /* 0x040fe20003f44070 */
[----:B------:R-:W-:Y:S01]  /*1880*/  IMAD.HI.U32 R12, R13, R49, RZ ;  /* 0x000000310d0c7227 */ /* 0x000fe200078e00ff */
[----:B------:R-:W-:-:S02]  /*1890*/  ISETP.GT.U32.AND P3, PT, R6, R39, PT ;  /* 0x000000270600720c */ /* 0x000fc40003f64070 */
[----:B------:R-:W-:Y:S01]  /*18a0*/  IABS R14, R18 ;  /* 0x00000012000e7213 */ /* 0x000fe20000000000 */
[--C-:B------:R-:W-:Y:S02]  /*18b0*/  @!P0 IMAD.IADD R45, R45, 0x1, -R6.reuse ;  /* 0x000000012d2d8824 */ /* 0x100fe400078e0a06 */
[----:B------:R-:W-:Y:S02]  /*18c0*/  @!P6 IMAD.IADD R43, R43, 0x1, -R6 ;  /* 0x000000012b2be824 */ /* 0x000fe400078e0a06 */
[----:B------:R-:W-:Y:S01]  /*18d0*/  IMAD.HI.U32 R4, R13, R14, RZ ;  /* 0x0000000e0d047227 */ /* 0x000fe200078e00ff */
[C---:B------:R-:W-:Y:S02]  /*18e0*/  ISETP.GT.U32.AND P0, PT, R6.reuse, R45, PT ;  /* 0x0000002d0600720c */ /* 0x040fe40003f04070 */
[----:B------:R-:W-:Y:S01]  /*18f0*/  ISETP.GT.U32.AND P6, PT, R6, R43, PT ;  /* 0x0000002b0600720c */ /* 0x000fe20003fc4070 */
[----:B------:R-:W-:Y:S01]  /*1900*/  IMAD.MOV R35, RZ, RZ, -R4 ;  /* 0x000000ffff237224 */ /* 0x000fe200078e0a04 */
[----:B------:R-:W-:Y:S01]  /*1910*/  LOP3.LUT R4, R22, 0x1a, RZ, 0xfc, !PT ;  /* 0x0000001a16047812 */ /* 0x000fe200078efcff */
[----:B------:R-:W-:Y:S01]  /*1920*/  @!P3 IMAD.IADD R39, R39, 0x1, -R6 ;  /* 0x000000012727b824 */ /* 0x000fe200078e0a06 */
[----:B------:R-:W-:Y:S01]  /*1930*/  ISETP.GE.AND P3, PT, R16, RZ, PT ;  /* 0x000000ff1000720c */ /* 0x000fe20003f66270 */
[----:B------:R-:W-:Y:S01]  /*1940*/  IMAD R35, R6, R35, R14 ;  /* 0x0000002306237224 */ /* 0x000fe200078e020e */
[C---:B------:R-:W-:Y:S01]  /*1950*/  LOP3.LUT R14, R22.reuse, 0x16, RZ, 0xfc, !PT ;  /* 0x00000016160e7812 */ /* 0x040fe200078efcff */
[----:B------:R-:W-:Y:S01]  /*1960*/  @!P2 IMAD.IADD R5, R5, 0x1, -R6 ;  /* 0x000000010505a824 */ /* 0x000fe200078e0a06 */
[----:B------:R-:W-:Y:S01]  /*1970*/  LOP3.LUT R16, R22, 0x14, RZ, 0xfc, !PT ;  /* 0x0000001416107812 */ /* 0x000fe200078efcff */
[----:B------:R-:W-:Y:S01]  /*1980*/  IMAD.MOV R12, RZ, RZ, -R12 ;  /* 0x000000ffff0c7224 */ /* 0x000fe200078e0a0c */
[----:B------:R-:W-:Y:S01]  /*1990*/  IABS R55, R14 ;  /* 0x0000000e00377213 */ /* 0x000fe20000000000 */
[--C-:B------:R-:W-:Y:S01]  /*19a0*/  @!P0 IMAD.IADD R45, R45, 0x1, -R6.reuse ;  /* 0x000000012d2d8824 */ /* 0x100fe200078e0a06 */
[C---:B------:R-:W-:Y:S01]  /*19b0*/  ISETP.GT.U32.AND P0, PT, R6.reuse, R35, PT ;  /* 0x000000230600720c */ /* 0x040fe20003f04070 */
[C---:B------:R-:W-:Y:S01]  /*19c0*/  IMAD R49, R6.reuse, R12, R49 ;  /* 0x0000000c06317224 */ /* 0x040fe200078e0231 */
[----:B------:R-:W-:Y:S01]  /*19d0*/  ISETP.GT.U32.AND P2, PT, R6, R5, PT ;  /* 0x000000050600720c */ /* 0x000fe20003f44070 */
[----:B------:R-:W-:Y:S01]  /*19e0*/  @!P6 IMAD.IADD R43, R43, 0x1, -R6 ;  /* 0x000000012b2be824 */ /* 0x000fe200078e0a06 */
[----:B------:R-:W-:Y:S01]  /*19f0*/  ISETP.GE.AND P6, PT, R4, RZ, PT ;  /* 0x000000ff0400720c */ /* 0x000fe20003fc6270 */
[----:B------:R-:W-:Y:S01]  /*1a00*/  @!P3 IMAD.MOV R45, RZ, RZ, -R45 ;  /* 0x000000ffff2db224 */ /* 0x000fe200078e0a2d */
[----:B------:R-:W-:Y:S01]  /*1a10*/  IABS R4, R4 ;  /* 0x0000000400047213 */ /* 0x000fe20000000000 */
[----:B------:R-:W-:Y:S01]  /*1a20*/  @!P1 IMAD.MOV R43, RZ, RZ, -R43 ;  /* 0x000000ffff2b9224 */ /* 0x000fe200078e0a2b */
[----:B------:R-:W-:Y:S01]  /*1a30*/  ISETP.GT.U32.AND P3, PT, R6, R49, PT ;  /* 0x000000310600720c */ /* 0x000fe20003f64070 */
[----:B------:R-:W-:Y:S01]  /*1a40*/  @!P4 IMAD.MOV R39, RZ, RZ, -R39 ;  /* 0x000000ffff27c224 */ /* 0x000fe200078e0a27 */
[----:B------:R-:W-:-:S02]  /*1a50*/  LOP3.LUT R12, R22, 0x18, RZ, 0xfc, !PT ;  /* 0x00000018160c7812 */ /* 0x000fc400078efcff */
[----:B------:R-:W-:Y:S01]  /*1a60*/  ISETP.GE.AND P1, PT, R14, RZ, PT ;  /* 0x000000ff0e00720c */ /* 0x000fe20003f26270 */
[----:B------:R-:W-:Y:S01]  /*1a70*/  @!P0 IMAD.IADD R35, R35, 0x1, -R6 ;  /* 0x0000000123238824 */ /* 0x000fe200078e0a06 */
[----:B------:R-:W-:Y:S01]  /*1a80*/  IABS R53, R12 ;  /* 0x0000000c00357213 */ /* 0x000fe20000000000 */
[----:B------:R-:W-:Y:S01]  /*1a90*/  IMAD.MOV.U32 R14, RZ, RZ, R4 ;  /* 0x000000ffff0e7224 */ /* 0x000fe200078e0004 */
[----:B------:R-:W-:Y:S01]  /*1aa0*/  IABS R57, R16 ;  /* 0x0000001000397213 */ /* 0x000fe20000000000 */
[----:B------:R-:W-:Y:S01]  /*1ab0*/  @!P2 IMAD.IADD R5, R5, 0x1, -R6 ;  /* 0x000000010505a824 */ /* 0x000fe200078e0a06 */
[----:B------:R-:W-:Y:S01]  /*1ac0*/  ISETP.GT.U32.AND P0, PT, R6, R35, PT ;  /* 0x000000230600720c */ /* 0x000fe20003f04070 */
[C---:B------:R-:W-:Y:S01]  /*1ad0*/  IMAD.HI.U32 R4, R13.reuse, R14, RZ ;  /* 0x0000000e0d047227 */ /* 0x040fe200078e00ff */
[----:B------:R-:W-:Y:S02]  /*1ae0*/  ISETP.GE.AND P4, PT, R18, RZ, PT ;  /* 0x000000ff1200720c */ /* 0x000fe40003f86270 */
[----:B------:R-:W-:Y:S01]  /*1af0*/  LOP3.LUT R18, R22, 0x12, RZ, 0xfc, !PT ;  /* 0x0000001216127812 */ /* 0x000fe200078efcff */
[----:B------:R-:W-:Y:S01]  /*1b00*/  IMAD.MOV.U32 R41, RZ, RZ, R5 ;  /* 0x000000ffff297224 */ /* 0x000fe200078e0005 */
[----:B------:R-:W-:Y:S01]  /*1b10*/  ISETP.GE.AND P2, PT, R20, RZ, PT ;  /* 0x000000ff1400720c */ /* 0x000fe20003f46270 */
[----:B------:R-:W-:Y:S01]  /*1b20*/  IMAD.HI.U32 R5, R13, R53, RZ ;  /* 0x000000350d057227 */ /* 0x000fe200078e00ff */
[----:B------:R-:W-:-:S02]  /*1b30*/  IABS R59, R18 ;  /* 0x00000012003b7213 */ /* 0x000fc40000000000 */
[----:B------:R-:W-:Y:S01]  /*1b40*/  LOP3.LUT R20, R22, 0x10, RZ, 0xfc, !PT ;  /* 0x0000001016147812 */ /* 0x000fe200078efcff */
[----:B------:R-:W-:Y:S02]  /*1b50*/  IMAD.MOV R47, RZ, RZ, -R4 ;  /* 0x000000ffff2f7224 */ /* 0x000fe400078e0a04 */
[----:B------:R-:W-:Y:S01]  /*1b60*/  @!P3 IMAD.IADD R49, R49, 0x1, -R6 ;  /* 0x000000013131b824 */ /* 0x000fe200078e0a06 */
[----:B------:R-:W-:Y:S01]  /*1b70*/  IABS R61, R20 ;  /* 0x00000014003d7213 */ /* 0x000fe20000000000 */
[----:B------:R-:W-:Y:S02]  /*1b80*/  IMAD.MOV R4, RZ, RZ, -R5 ;  /* 0x000000ffff047224 */ /* 0x000fe400078e0a05 */
[C---:B------:R-:W-:Y:S01]  /*1b90*/  IMAD R5, R6.reuse, R47, R14 ;  /* 0x0000002f06057224 */ /* 0x040fe200078e020e */
[C---:B------:R-:W-:Y:S01]  /*1ba0*/  ISETP.GT.U32.AND P3, PT, R6.reuse, R49, PT ;  /* 0x000000310600720c */ /* 0x040fe20003f64070 */
[----:B------:R-:W-:Y:S02]  /*1bb0*/  @!P0 IMAD.IADD R35, R35, 0x1, -R6 ;  /* 0x0000000123238824 */ /* 0x000fe400078e0a06 */
[C---:B------:R-:W-:Y:S01]  /*1bc0*/  IMAD R53, R6.reuse, R4, R53 ;  /* 0x0000000406357224 */ /* 0x040fe200078e0235 */
[----:B------:R-:W-:Y:S01]  /*1bd0*/  ISETP.GT.U32.AND P0, PT, R6, R5, PT ;  /* 0x000000050600720c */ /* 0x000fe20003f04070 */
[----:B------:R-:W-:Y:S01]  /*1be0*/  @!P5 IMAD.MOV R41, RZ, RZ, -R41 ;  /* 0x000000ffff29d224 */ /* 0x000fe200078e0a29 */
[----:B------:R-:W-:Y:S01]  /*1bf0*/  ISETP.GE.AND P5, PT, R12, RZ, PT ;  /* 0x000000ff0c00720c */ /* 0x000fe20003fa6270 */
[----:B------:R-:W-:-:S04]  /*1c00*/  IMAD.HI.U32 R12, R13, R55, RZ ;  /* 0x000000370d0c7227 */ /* 0x000fc800078e00ff */
[----:B------:R-:W-:Y:S02]  /*1c10*/  IMAD.MOV R12, RZ, RZ, -R12 ;  /* 0x000000ffff0c7224 */ /* 0x000fe400078e0a0c */
[----:B------:R-:W-:Y:S01]  /*1c20*/  @!P3 IMAD.IADD R49, R49, 0x1, -R6 ;  /* 0x000000013131b824 */ /* 0x000fe200078e0a06 */
[----:B------:R-:W-:Y:S01]  /*1c30*/  ISETP.GT.U32.AND P3, PT, R6, R53, PT ;  /* 0x000000350600720c */ /* 0x000fe20003f64070 */
[----:B------:R-:W-:-:S04]  /*1c40*/  IMAD.HI.U32 R4, R13, R57, RZ ;  /* 0x000000390d047227 */ /* 0x000fc800078e00ff */
[----:B------:R-:W-:Y:S02]  /*1c50*/  @!P0 IMAD.IADD R5, R5, 0x1, -R6 ;  /* 0x0000000105058824 */ /* 0x000fe400078e0a06 */
[C---:B------:R-:W-:Y:S02]  /*1c60*/  IMAD R55, R6.reuse, R12, R55 ;  /* 0x0000000c06377224 */ /* 0x040fe400078e0237 */
[----:B------:R-:W-:Y:S01]  /*1c70*/  IMAD.MOV R4, RZ, RZ, -R4 ;  /* 0x000000ffff047224 */ /* 0x000fe200078e0a04 */
[----:B------:R-:W-:Y:S01]  /*1c80*/  ISETP.GT.U32.AND P0, PT, R6, R5, PT ;  /* 0x000000050600720c */ /* 0x000fe20003f04070 */
[----:B------:R-:W-:-:S04]  /*1c90*/  IMAD.HI.U32 R12, R13, R61, RZ ;  /* 0x0000003d0d0c7227 */ /* 0x000fc800078e00ff */
[----:B------:R-:W-:Y:S02]  /*1ca0*/  @!P3 IMAD.IADD R53, R53, 0x1, -R6 ;  /* 0x000000013535b824 */ /* 0x000fe400078e0a06 */
[C---:B------:R-:W-:Y:S02]  /*1cb0*/  IMAD R57, R6.reuse, R4, R57 ;  /* 0x0000000406397224 */ /* 0x040fe400078e0239 */
[----:B------:R-:W-:Y:S01]  /*1cc0*/  IMAD.HI.U32 R4, R13, R59, RZ ;  /* 0x0000003b0d047227 */ /* 0x000fe200078e00ff */
[----:B------:R-:W-:-:S03]  /*1cd0*/  ISETP.GT.U32.AND P3, PT, R6, R53, PT ;  /* 0x000000350600720c */ /* 0x000fc60003f64070 */
[----:B------:R-:W-:Y:S01]  /*1ce0*/  @!P0 IMAD.IADD R5, R5, 0x1, -R6 ;  /* 0x0000000105058824 */ /* 0x000fe200078e0a06 */
[----:B------:R-:W-:Y:S01]  /*1cf0*/  ISETP.GT.U32.AND P0, PT, R6, R55, PT ;  /* 0x000000370600720c */ /* 0x000fe20003f04070 */
[----:B------:R-:W-:Y:S02]  /*1d00*/  IMAD.MOV R14, RZ, RZ, -R4 ;  /* 0x000000ffff0e7224 */ /* 0x000fe400078e0a04 */
[----:B------:R-:W-:-:S04]  /*1d10*/  IMAD.HI.U32 R4, R13, R63, RZ ;  /* 0x0000003f0d047227 */ /* 0x000fc800078e00ff */
[C---:B------:R-:W-:Y:S02]  /*1d20*/  IMAD R59, R6.reuse, R14, R59 ;  /* 0x0000000e063b7224 */ /* 0x040fe400078e023b */
[----:B------:R-:W-:Y:S01]  /*1d30*/  @!P3 IMAD.IADD R53, R53, 0x1, -R6 ;  /* 0x000000013535b824 */ /* 0x000fe200078e0a06 */
[C---:B------:R-:W-:Y:S01]  /*1d40*/  ISETP.GT.U32.AND P3, PT, R6.reuse, R57, PT ;  /* 0x000000390600720c */ /* 0x040fe20003f64070 */
[----:B------:R-:W-:Y:S02]  /*1d50*/  IMAD.MOV R12, RZ, RZ, -R12 ;  /* 0x000000ffff0c7224 */ /* 0x000fe400078e0a0c */
[----:B------:R-:W-:Y:S01]  /*1d60*/  @!P0 IMAD.IADD R55, R55, 0x1, -R6 ;  /* 0x0000000137378824 */ /* 0x000fe200078e0a06 */
[C---:B------:R-:W-:Y:S01]  /*1d70*/  ISETP.GT.U32.AND P0, PT, R6.reuse, R59, PT ;  /* 0x0000003b0600720c */ /* 0x040fe20003f04070 */
[----:B------:R-:W-:Y:S02]  /*1d80*/  IMAD.MOV R14, RZ, RZ, -R4 ;  /* 0x000000ffff0e7224 */ /* 0x000fe400078e0a04 */
[----:B------:R-:W-:-:S02]  /*1d90*/  IMAD R61, R6, R12, R61 ;  /* 0x0000000c063d7224 */ /* 0x000fc400078e023d */
[----:B------:R-:W-:Y:S02]  /*1da0*/  IMAD R63, R6, R14, R63 ;  /* 0x0000000e063f7224 */ /* 0x000fe400078e023f */
[----:B------:R-:W-:-:S04]  /*1db0*/  IMAD.HI.U32 R4, R13, R65, RZ ;  /* 0x000000410d047227 */ /* 0x000fc800078e00ff */
[--C-:B------:R-:W-:Y:S01]  /*1dc0*/  @!P3 IMAD.IADD R57, R57, 0x1, -R6.reuse ;  /* 0x000000013939b824 */ /* 0x100fe200078e0a06 */
[C---:B------:R-:W-:Y:S01]  /*1dd0*/  ISETP.GT.U32.AND P3, PT, R6.reuse, R61, PT ;  /* 0x0000003d0600720c */ /* 0x040fe20003f64070 */
[----:B------:R-:W-:Y:S01]  /*1de0*/  @!P0 IMAD.IADD R59, R59, 0x1, -R6 ;  /* 0x000000013b3b8824 */ /* 0x000fe200078e0a06 */
[C---:B------:R-:W-:Y:S01]  /*1df0*/  ISETP.GT.U32.AND P0, PT, R6.reuse, R63, PT ;  /* 0x0000003f0600720c */ /* 0x040fe20003f04070 */
[----:B------:R-:W-:Y:S02]  /*1e00*/  IMAD.MOV R4, RZ, RZ, -R4 ;  /* 0x000000ffff047224 */ /* 0x000fe400078e0a04 */
[----:B------:R-:W-:Y:S02]  /*1e10*/  IMAD.MOV.U32 R47, RZ, RZ, R35 ;  /* 0x000000ffff2f7224 */ /* 0x000fe400078e0023 */
[----:B------:R-:W-:Y:S01]  /*1e20*/  IMAD R65, R6, R4, R65 ;  /* 0x0000000406417224 */ /* 0x000fe200078e0241 */
[----:B------:R-:W0:Y:S01]  /*1e30*/  LDC R35, c[0x0][0x238] ;  /* 0x00008e00ff237b82 */ /* 0x000e220000000800 */
[----:B------:R-:W-:-:S04]  /*1e40*/  IMAD.HI.U32 R4, R13, R67, RZ ;  /* 0x000000430d047227 */ /* 0x000fc800078e00ff */
[----:B------:R-:W-:Y:S01]  /*1e50*/  @!P3 IMAD.IADD R61, R61, 0x1, -R6 ;  /* 0x000000013d3db824 */ /* 0x000fe200078e0a06 */
[C---:B------:R-:W-:Y:S01]  /*1e60*/  ISETP.GT.U32.AND P3, PT, R6.reuse, R65, PT ;  /* 0x000000410600720c */ /* 0x040fe20003f64070 */
[----:B------:R-:W-:Y:S02]  /*1e70*/  IMAD.MOV R4, RZ, RZ, -R4 ;  /* 0x000000ffff047224 */ /* 0x000fe400078e0a04 */
[----:B------:R-:W-:Y:S01]  /*1e80*/  @!P0 IMAD.IADD R63, R63, 0x1, -R6 ;  /* 0x000000013f3f8824 */ /* 0x000fe200078e0a06 */
[C---:B------:R-:W-:Y:S01]  /*1e90*/  ISETP.GT.U32.AND P0, PT, R6.reuse, R55, PT ;  /* 0x000000370600720c */ /* 0x040fe20003f04070 */
[----:B------:R-:W-:Y:S02]  /*1ea0*/  IMAD R67, R6, R4, R67 ;  /* 0x0000000406437224 */ /* 0x000fe400078e0243 */
[----:B------:R-:W-:-:S04]  /*1eb0*/  IMAD.HI.U32 R4, R13, R69, RZ ;  /* 0x000000450d047227 */ /* 0x000fc800078e00ff */
[----:B------:R-:W-:Y:S01]  /*1ec0*/  @!P2 IMAD.MOV R49, RZ, RZ, -R49 ;  /* 0x000000ffff31a224 */ /* 0x000fe200078e0a31 */
[----:B------:R-:W-:Y:S01]  /*1ed0*/  ISETP.GT.U32.AND P2, PT, R6, R57, PT ;  /* 0x000000390600720c */ /* 0x000fe20003f44070 */
[----:B------:R-:W-:Y:S02]  /*1ee0*/  IMAD.MOV R4, RZ, RZ, -R4 ;  /* 0x000000ffff047224 */ /* 0x000fe400078e0a04 */
[----:B------:R-:W-:-:S04]  /*1ef0*/  IMAD.HI.U32 R12, R13, R71, RZ ;  /* 0x000000470d0c7227 */ /* 0x000fc800078e00ff */
[----:B------:R-:W-:Y:S01]  /*1f00*/  @!P4 IMAD.MOV R47, RZ, RZ, -R47 ;  /* 0x000000ffff2fc224 */ /* 0x000fe200078e0a2f */
[C---:B------:R-:W-:Y:S01]  /*1f10*/  ISETP.GT.U32.AND P4, PT, R6.reuse, R59, PT ;  /* 0x0000003b0600720c */ /* 0x040fe20003f84070 */
[----:B------:R-:W-:Y:S01]  /*1f20*/  @!P3 IMAD.IADD R65, R65, 0x1, -R6 ;  /* 0x000000014141b824 */ /* 0x000fe200078e0a06 */
[C---:B------:R-:W-:Y:S01]  /*1f30*/  ISETP.GT.U32.AND P3, PT, R6.reuse, R61, PT ;  /* 0x0000003d0600720c */ /* 0x040fe20003f64070 */
[----:B------:R-:W-:Y:S02]  /*1f40*/  IMAD R69, R6, R4, R69 ;  /* 0x0000000406457224 */ /* 0x000fe400078e0245 */
[----:B------:R-:W-:Y:S02]  /*1f50*/  IMAD.MOV R12, RZ, RZ, -R12 ;  /* 0x000000ffff0c7224 */ /* 0x000fe400078e0a0c */
[----:B------:R-:W-:-:S04]  /*1f60*/  IMAD.HI.U32 R4, R13, R75, RZ ;  /* 0x0000004b0d047227 */ /* 0x000fc800078e00ff */
[----:B------:R-:W-:Y:S01]  /*1f70*/  IMAD.MOV.U32 R51, RZ, RZ, R5 ;  /* 0x000000ffff337224 */ /* 0x000fe200078e0005 */
[----:B------:R-:W-:Y:S01]  /*1f80*/  SHF.R.S32.HI R5, RZ, 0x6, R10 ;  /* 0x00000006ff057819 */ /* 0x000fe2000001140a */
[----:B------:R-:W-:Y:S01]  /*1f90*/  @!P0 IMAD.IADD R55, R55, 0x1, -R6 ;  /* 0x0000000137378824 */ /* 0x000fe200078e0a06 */
[C---:B------:R-:W-:Y:S01]  /*1fa0*/  ISETP.GT.U32.AND P0, PT, R6.reuse, R67, PT ;  /* 0x000000430600720c */ /* 0x040fe20003f04070 */
[C---:B------:R-:W-:Y:S01]  /*1fb0*/  IMAD R71, R6.reuse, R12, R71 ;  /* 0x0000000c06477224 */ /* 0x040fe200078e0247 */
[----:B------:R-:W-:Y:S01]  /*1fc0*/  IABS R12, R38 ;  /* 0x00000026000c7213 */ /* 0x000fe20000000000 */
[----:B------:R-:W-:Y:S01]  /*1fd0*/  IMAD.MOV R4, RZ, RZ, -R4 ;  /* 0x000000ffff047224 */ /* 0x000fe200078e0a04 */
[----:B------:R-:W-:Y:S01]  /*1fe0*/  SGXT R5, R5, 0x1 ;  /* 0x000000010505781a */ /* 0x000fe20000000200 */
[----:B------:R-:W-:Y:S01]  /*1ff0*/  @!P6 IMAD.MOV R51, RZ, RZ, -R51 ;  /* 0x000000ffff33e224 */ /* 0x000fe200078e0a33 */
[----:B------:R-:W-:Y:S01]  /*2000*/  ISETP.GT.U32.AND P6, PT, R6, R65, PT ;  /* 0x000000410600720c */ /* 0x000fe20003fc4070 */
[----:B------:R-:W-:-:S04]  /*2010*/  IMAD.HI.U32 R14, R13, R73, RZ ;  /* 0x000000490d0e7227 */ /* 0x000fc800078e00ff */
[----:B------:R-:W-:Y:S01]  /*2020*/  IMAD R75, R6, R4, R75 ;  /* 0x00000004064b7224 */ /* 0x000fe200078e024b */
[----:B------:R-:W-:Y:S01]  /*2030*/  LOP3.LUT R4, R10, 0x40, RZ, 0xc0, !PT ;  /* 0x000000400a047812 */ /* 0x000fe200078ec0ff */
[----:B------:R-:W-:Y:S01]  /*2040*/  @!P2 IMAD.IADD R57, R57, 0x1, -R6 ;  /* 0x000000013939a824 */ /* 0x000fe200078e0a06 */
[C---:B------:R-:W-:Y:S01]  /*2050*/  ISETP.GT.U32.AND P2, PT, R6.reuse, R69, PT ;  /* 0x000000450600720c */ /* 0x040fe20003f44070 */
[----:B------:R-:W-:Y:S01]  /*2060*/  @!P5 IMAD.MOV R53, RZ, RZ, -R53 ;  /* 0x000000ffff35d224 */ /* 0x000fe200078e0a35 */
[----:B------:R-:W-:Y:S01]  /*2070*/  ISETP.GT.U32.AND P5, PT, R6, R63, PT ;  /* 0x0000003f0600720c */ /* 0x000fe20003fa4070 */
[----:B------:R-:W-:-:S04]  /*2080*/  IMAD.HI.U32 R13, R13, R12, RZ ;  /* 0x0000000c0d0d7227 */ /* 0x000fc800078e00ff */
[----:B------:R-:W-:Y:S01]  /*2090*/  @!P4 IMAD.IADD R59, R59, 0x1, -R6 ;  /* 0x000000013b3bc824 */ /* 0x000fe200078e0a06 */
[C---:B------:R-:W-:Y:S01]  /*20a0*/  ISETP.GT.U32.AND P4, PT, R6.reuse, R71, PT ;  /* 0x000000470600720c */ /* 0x040fe20003f84070 */
[----:B------:R-:W-:Y:S02]  /*20b0*/  IMAD.MOV R14, RZ, RZ, -R14 ;  /* 0x000000ffff0e7224 */ /* 0x000fe400078e0a0e */
[--C-:B------:R-:W-:Y:S01]  /*20c0*/  @!P3 IMAD.IADD R61, R61, 0x1, -R6.reuse ;  /* 0x000000013d3db824 */ /* 0x100fe200078e0a06 */
[C---:B------:R-:W-:Y:S01]  /*20d0*/  ISETP.GT.U32.AND P3, PT, R6.reuse, R75, PT ;  /* 0x0000004b0600720c */ /* 0x040fe20003f64070 */
[----:B------:R-:W-:Y:S02]  /*20e0*/  IMAD.MOV R13, RZ, RZ, -R13 ;  /* 0x000000ffff0d7224 */ /* 0x000fe400078e0a0d */
[----:B------:R-:W-:Y:S02]  /*20f0*/  IMAD R73, R6, R14, R73 ;  /* 0x0000000e06497224 */ /* 0x000fe400078e0249 */
[----:B------:R-:W-:Y:S01]  /*2100*/  @!P0 IMAD.IADD R67, R67, 0x1, -R6 ;  /* 0x0000000143438824 */ /* 0x000fe200078e0a06 */
[----:B------:R-:W-:Y:S01]  /*2110*/  ISETP.GE.AND P0, PT, R18, RZ, PT ;  /* 0x000000ff1200720c */ /* 0x000fe20003f06270 */
[----:B------:R-:W-:-:S02]  /*2120*/  IMAD R13, R6, R13, R12 ;  /* 0x0000000d060d7224 */ /* 0x000fc400078e020c */
[--C-:B------:R-:W-:Y:S01]  /*2130*/  @!P6 IMAD.IADD R65, R65, 0x1, -R6.reuse ;  /* 0x000000014141e824 */ /* 0x100fe200078e0a06 */
[C---:B------:R-:W-:Y:S01]  /*2140*/  ISETP.GT.U32.AND P6, PT, R6.reuse, R73, PT ;  /* 0x000000490600720c */ /* 0x040fe20003fc4070 */
[--C-:B------:R-:W-:Y:S01]  /*2150*/  @!P2 IMAD.IADD R69, R69, 0x1, -R6.reuse ;  /* 0x000000014545a824 */ /* 0x100fe200078e0a06 */
[----:B------:R-:W-:Y:S01]  /*2160*/  ISETP.GT.U32.AND P2, PT, R6, R13, PT ;  /* 0x0000000d0600720c */ /* 0x000fe20003f44070 */
[--C-:B------:R-:W-:Y:S01]  /*2170*/  @!P5 IMAD.IADD R63, R63, 0x1, -R6.reuse ;  /* 0x000000013f3fd824 */ /* 0x100fe200078e0a06 */
[----:B------:R-:W-:Y:S01]  /*2180*/  ISETP.GE.AND P5, PT, R16, RZ, PT ;  /* 0x000000ff1000720c */ /* 0x000fe20003fa6270 */
[--C-:B------:R-:W-:Y:S01]  /*2190*/  @!P4 IMAD.IADD R71, R71, 0x1, -R6.reuse ;  /* 0x000000014747c824 */ /* 0x100fe200078e0a06 */
[----:B------:R-:W-:Y:S01]  /*21a0*/  ISETP.GE.AND P4, PT, R20, RZ, PT ;  /* 0x000000ff1400720c */ /* 0x000fe20003f86270 */
[--C-:B------:R-:W-:Y:S01]  /*21b0*/  @!P3 IMAD.IADD R75, R75, 0x1, -R6.reuse ;  /* 0x000000014b4bb824 */ /* 0x100fe200078e0a06 */
[----:B------:R-:W-:Y:S01]  /*21c0*/  ISETP.GE.AND P3, PT, R24, RZ, PT ;  /* 0x000000ff1800720c */ /* 0x000fe20003f66270 */
[----:B------:R-:W-:Y:S01]  /*21d0*/  @!P0 IMAD.MOV R59, RZ, RZ, -R59 ;  /* 0x000000ffff3b8224 */ /* 0x000fe200078e0a3b */
[C---:B------:R-:W-:Y:S01]  /*21e0*/  ISETP.GT.U32.AND P0, PT, R6.reuse, R71, PT ;  /* 0x000000470600720c */ /* 0x040fe20003f04070 */
[----:B------:R-:W-:Y:S01]  /*21f0*/  @!P1 IMAD.MOV R55, RZ, RZ, -R55 ;  /* 0x000000ffff379224 */ /* 0x000fe200078e0a37 */
[----:B------:R-:W-:Y:S01]  /*2200*/  ISETP.GT.U32.AND P1, PT, R6, R67, PT ;  /* 0x000000430600720c */ /* 0x000fe20003f24070 */
[--C-:B------:R-:W-:Y:S01]  /*2210*/  @!P6 IMAD.IADD R73, R73, 0x1, -R6.reuse ;  /* 0x000000014949e824 */ /* 0x100fe200078e0a06 */
[----:B------:R-:W-:Y:S01]  /*2220*/  ISETP.GE.AND P6, PT, R26, RZ, PT ;  /* 0x000000ff1a00720c */ /* 0x000fe20003fc6270 */
[--C-:B------:R-:W-:Y:S01]  /*2230*/  @!P2 IMAD.IADD R13, R13, 0x1, -R6.reuse ;  /* 0x000000010d0da824 */ /* 0x100fe200078e0a06 */
[C---:B------:R-:W-:Y:S01]  /*2240*/  ISETP.GT.U32.AND P2, PT, R6.reuse, R69, PT ;  /* 0x000000450600720c */ /* 0x040fe20003f44070 */
[----:B------:R-:W-:Y:S01]  /*2250*/  @!P5 IMAD.MOV R57, RZ, RZ, -R57 ;  /* 0x000000ffff39d224 */ /* 0x000fe200078e0a39 */
[C---:B------:R-:W-:Y:S01]  /*2260*/  ISETP.GT.U32.AND P5, PT, R6.reuse, R73, PT ;  /* 0x000000490600720c */ /* 0x040fe20003fa4070 */
[----:B------:R-:W-:Y:S01]  /*2270*/  @!P4 IMAD.MOV R61, RZ, RZ, -R61 ;  /* 0x000000ffff3dc224 */ /* 0x000fe200078e0a3d */
[C---:B------:R-:W-:Y:S01]  /*2280*/  ISETP.GT.U32.AND P4, PT, R6.reuse, R75, PT ;  /* 0x0000004b0600720c */ /* 0x040fe20003f84070 */
[----:B------:R-:W-:Y:S01]  /*2290*/  @!P3 IMAD.MOV R63, RZ, RZ, -R63 ;  /* 0x000000ffff3fb224 */ /* 0x000fe200078e0a3f */
[----:B------:R-:W-:Y:S01]  /*22a0*/  ISETP.GT.U32.AND P3, PT, R6, R13, PT ;  /* 0x0000000d0600720c */ /* 0x000fe20003f64070 */
[----:B------:R-:W-:Y:S01]  /*22b0*/  @!P0 IMAD.IADD R71, R71, 0x1, -R6 ;  /* 0x0000000147478824 */ /* 0x000fe200078e0a06 */
[----:B------:R-:W-:Y:S01]  /*22c0*/  ISETP.GE.AND P0, PT, R32, RZ, PT ;  /* 0x000000ff2000720c */ /* 0x000fe20003f06270 */
[----:B------:R-:W-:-:S02]  /*22d0*/  IMAD.SHL.U32 R10, R152, 0x2, RZ ;  /* 0x00000002980a7824 */ /* 0x000fc400078e00ff */
[----:B------:R-:W-:Y:S01]  /*22e0*/  @!P6 IMAD.MOV R65, RZ, RZ, -R65 ;  /* 0x000000ffff41e224 */ /* 0x000fe200078e0a41 */
[----:B------:R-:W-:Y:S01]  /*22f0*/  ISETP.GE.AND P6, PT, R28, RZ, PT ;  /* 0x000000ff1c00720c */ /* 0x000fe20003fc6270 */
[--C-:B------:R-:W-:Y:S01]  /*2300*/  @!P2 IMAD.IADD R69, R69, 0x1, -R6.reuse ;  /* 0x000000014545a824 */ /* 0x100fe200078e0a06 */
[----:B------:R-:W-:Y:S01]  /*2310*/  ISETP.GE.AND P2, PT, R30, RZ, PT ;  /* 0x000000ff1e00720c */ /* 0x000fe20003f46270 */
[--C-:B------:R-:W-:Y:S01]  /*2320*/  @!P5 IMAD.IADD R73, R73, 0x1, -R6.reuse ;  /* 0x000000014949d824 */ /* 0x100fe200078e0a06 */
[----:B------:R-:W-:Y:S01]  /*2330*/  ISETP.GE.AND P5, PT, R38, RZ, PT ;  /* 0x000000ff2600720c */ /* 0x000fe20003fa6270 */
[--C-:B------:R-:W-:Y:S01]  /*2340*/  @!P4 IMAD.IADD R75, R75, 0x1, -R6.reuse ;  /* 0x000000014b4bc824 */ /* 0x100fe200078e0a06 */
[----:B------:R-:W-:Y:S01]  /*2350*/  ISETP.GE.AND P4, PT, R34, RZ, PT ;  /* 0x000000ff2200720c */ /* 0x000fe20003f86270 */
[----:B------:R-:W-:Y:S01]  /*2360*/  @!P1 IMAD.IADD R67, R67, 0x1, -R6 ;  /* 0x0000000143439824 */ /* 0x000fe200078e0a06 */
[----:B------:R-:W-:Y:S01]  /*2370*/  LOP3.LUT R5, R10, 0x90, R5, 0x78, !PT ;  /* 0x000000900a057812 */ /* 0x000fe200078e7805 */
[----:B------:R-:W-:Y:S01]  /*2380*/  IMAD R4, R4, 0x80, R10 ;  /* 0x0000008004047824 */ /* 0x000fe200078e020a */
[----:B------:R-:W-:Y:S01]  /*2390*/  ISETP.GE.AND P1, PT, R22, RZ, PT ;  /* 0x000000ff1600720c */ /* 0x000fe20003f26270 */
[----:B------:R-:W-:Y:S01]  /*23a0*/  @!P3 IMAD.IADD R13, R13, 0x1, -R6 ;  /* 0x000000010d0db824 */ /* 0x000fe200078e0a06 */
[----:B------:R-:W-:Y:S01]  /*23b0*/  ISETP.NE.AND P3, PT, R9, RZ, PT ;  /* 0x000000ff0900720c */ /* 0x000fe20003f65270 */
[----:B------:R-:W-:Y:S01]  /*23c0*/  @!P0 IMAD.MOV R71, RZ, RZ, -R71 ;  /* 0x000000ffff478224 */ /* 0x000fe200078e0a47 */
[----:B------:R-:W-:Y:S01]  /*23d0*/  LOP3.LUT R10, RZ, R9, RZ, 0x33, !PT ;  /* 0x00000009ff0a7212 */ /* 0x000fe200078e33ff */
[----:B------:R-:W-:Y:S01]  /*23e0*/  IMAD R6, R152, UR60, RZ ;  /* 0x0000003c98067c24 */ /* 0x000fe2000f8e02ff */
[----:B------:R-:W-:Y:S01]  /*23f0*/  LEA R188, P0, R7, UR8, 0x1 ;  /* 0x0000000807bc7c11 */ /* 0x000fe2000f8008ff */
[----:B------:R-:W-:Y:S01]  /*2400*/  @!P6 IMAD.MOV R67, RZ, RZ, -R67 ;  /* 0x000000ffff43e224 */ /* 0x000fe200078e0a43 */
[C---:B------:R-:W-:Y:S01]  /*2410*/  SEL R23, R10.reuse, R23, !P3 ;  /* 0x000000170a177207 */ /* 0x040fe20005800000 */
[----:B------:R-:W-:Y:S01]  /*2420*/  @!P2 IMAD.MOV R69, RZ, RZ, -R69 ;  /* 0x000000ffff45a224 */ /* 0x000fe200078e0a45 */
[C---:B------:R-:W-:Y:S01]  /*2430*/  SEL R11, R10.reuse, R11, !P3 ;  /* 0x0000000b0a0b7207 */ /* 0x040fe20005800000 */
[----:B------:R-:W-:Y:S01]  /*2440*/  @!P4 IMAD.MOV R73, RZ, RZ, -R73 ;  /* 0x000000ffff49c224 */ /* 0x000fe200078e0a49 */
[C---:B------:R-:W-:Y:S01]  /*2450*/  SEL R25, R10.reuse, R25, !P3 ;  /* 0x000000190a197207 */ /* 0x040fe20005800000 */
[----:B------:R-:W-:Y:S01]  /*2460*/  @!P5 IMAD.MOV R13, RZ, RZ, -R13 ;  /* 0x000000ffff0dd224 */ /* 0x000fe200078e0a0d */
[C---:B------:R-:W-:Y:S01]  /*2470*/  SEL R17, R10.reuse, R17, !P3 ;  /* 0x000000110a117207 */ /* 0x040fe20005800000 */
[----:B------:R-:W-:Y:S01]  /*2480*/  IMAD R11, R11, UR5, RZ ;  /* 0x000000050b0b7c24 */ /* 0x000fe2000f8e02ff */
[----:B------:R-:W-:Y:S01]  /*2490*/  LEA.HI.X.SX32 R189, R7, UR9, 0x1, P0 ;  /* 0x0000000907bd7c11 */ /* 0x000fe200080f0eff */
[----:B------:R-:W-:Y:S01]  /*24a0*/  IMAD R7, R23, UR5, RZ ;  /* 0x0000000517077c24 */ /* 0x000fe2000f8e02ff */
[----:B------:R-:W-:Y:S01]  /*24b0*/  SEL R37, R10, R37, !P3 ;  /* 0x000000250a257207 */ /* 0x000fe20005800000 */
[----:B------:R-:W-:Y:S01]  /*24c0*/  IMAD R25, R25, UR5, RZ ;  /* 0x0000000519197c24 */ /* 0x000fe2000f8e02ff */
[----:B------:R-:W-:Y:S01]  /*24d0*/  LEA R24, P6, R6, UR10, 0x1 ;  /* 0x0000000a06187c11 */ /* 0x000fe2000f8c08ff */
[----:B------:R-:W-:Y:S01]  /*24e0*/  @!P1 IMAD.MOV R75, RZ, RZ, -R75 ;  /* 0x000000ffff4b9224 */ /* 0x000fe200078e0a4b */
[C---:B------:R-:W-:Y:S01]  /*24f0*/  SEL R15, R10.reuse, R15, !P3 ;  /* 0x0000000f0a0f7207 */ /* 0x040fe20005800000 */
[----:B------:R-:W-:Y:S01]  /*2500*/  IMAD R17, R17, UR5, RZ ;  /* 0x0000000511117c24 */ /* 0x000fe2000f8e02ff */
        /* <DEDUP_REMOVED lines=10> */
[----:B------:R-:W-:Y:S01]  /*25b0*/  SEL R49, R10, R49, !P3 ;  /* 0x000000310a317207 */ /* 0x000fe20005800000 */
[----:B------:R-:W-:Y:S01]  /*25c0*/  IMAD R29, R29, UR5, RZ ;  /* 0x000000051d1d7c24 */ /* 0x000fe2000f8e02ff */
[----:B------:R-:W-:Y:S01]  /*25d0*/  LEA.HI.X.SX32 R30, R6, UR11, 0x1, P6 ;  /* 0x0000000b061e7c11 */ /* 0x000fe2000b0f0eff */
[----:B------:R-:W-:Y:S01]  /*25e0*/  IMAD R21, R21, UR5, RZ ;  /* 0x0000000515157c24 */ /* 0x000fe2000f8e02ff */
[-C--:B------:R-:W-:Y:S01]  /*25f0*/  LEA R155, P2, R7, R24.reuse, 0x1 ;  /* 0x00000018079b7211 */ /* 0x080fe200078408ff */
[----:B------:R-:W-:Y:S01]  /*2600*/  IMAD R49, R49, UR5, RZ ;  /* 0x0000000531317c24 */ /* 0x000fe2000f8e02ff */
[----:B------:R-:W-:Y:S01]  /*2610*/  LEA R190, P1, R8, UR8, 0x1 ;  /* 0x0000000808be7c11 */ /* 0x000fe2000f8208ff */
[----:B0-----:R-:W-:Y:S01]  /*2620*/  IMAD R77, R35, 0x3e, RZ ;  /* 0x0000003e234d7824 */ /* 0x001fe200078e02ff */
[C---:B------:R-:W-:Y:S01]  /*2630*/  SEL R31, R10.reuse, R31, !P3 ;  /* 0x0000001f0a1f7207 */ /* 0x040fe20005800000 */
[----:B------:R-:W-:Y:S01]  /*2640*/  UIADD3 UR11, UP0, UR20, 0x80, URZ ;  /* 0x00000080140b7890 */ /* 0x000fe2000ff1e03f */
[C---:B------:R-:W-:Y:S01]  /*2650*/  SEL R33, R10.reuse, R33, !P3 ;  /* 0x000000210a217207 */ /* 0x040fe20005800000 */
[----:B------:R-:W-:Y:S01]  /*2660*/  UMOV UR8, URZ ;  /* 0x0000003f00087c82 */ /* 0x000fe20008000000 */
        /* <DEDUP_REMOVED lines=34> */
[-C--:B------:R-:W-:Y:S01]  /*2890*/  LEA R22, P4, R11, R24.reuse, 0x1 ;  /* 0x000000180b167211 */ /* 0x080fe200078808ff */
[----:B------:R-:W-:Y:S01]  /*28a0*/  IMAD R73, R73, UR5, RZ ;  /* 0x0000000549497c24 */ /* 0x000fe2000f8e02ff */
[-C--:B------:R-:W-:Y:S01]  /*28b0*/  LEA R156, P5, R25, R24.reuse, 0x1 ;  /* 0x00000018199c7211 */ /* 0x080fe200078a08ff */
[----:B------:R-:W-:Y:S01]  /*28c0*/  IMAD R6, R13, UR5, RZ ;  /* 0x000000050d067c24 */ /* 0x000fe2000f8e02ff */
[----:B------:R-:W-:Y:S01]  /*28d0*/  SEL R10, R10, R75, !P3 ;  /* 0x0000004b0a0a7207 */ /* 0x000fe20005800000 */
[----:B------:R-:W-:Y:S01]  /*28e0*/  IMAD R75, R35, 0x3f, RZ ;  /* 0x0000003f234b7824 */ /* 0x000fe200078e02ff */
[----:B------:R-:W-:Y:S01]  /*28f0*/  LEA R152, P3, R17, R24, 0x1 ;  /* 0x0000001811987211 */ /* 0x000fe200078608ff */
[----:B------:R-:W-:Y:S01]  /*2900*/  USHF.L.U32 UR60, UR60, 0x6, URZ ;  /* 0x000000063c3c7899 */ /* 0x000fe2000800063f */
[----:B------:R-:W-:Y:S01]  /*2910*/  LEA.HI.X.SX32 R7, R7, R30, 0x1, P2 ;  /* 0x0000001e07077211 */ /* 0x000fe200010f0eff */
[----:B------:R-:W-:Y:S01]  /*2920*/  IMAD R28, R10, UR5, RZ ;  /* 0x000000050a1c7c24 */ /* 0x000fe2000f8e02ff */
[----:B------:R-:W-:Y:S01]  /*2930*/  LEA.HI.X.SX32 R191, R8, UR9, 0x1, P1 ;  /* 0x0000000908bf7c11 */ /* 0x000fe200088f0eff */
[----:B------:R-:W-:Y:S01]  /*2940*/  UIADD3 UR5, UR4, 0x8000, URZ ;  /* 0x0000800004057890 */ /* 0x000fe2000fffe03f */
[-C--:B------:R-:W-:Y:S01]  /*2950*/  LEA R161, P2, R37, R24.reuse, 0x1 ;  /* 0x0000001825a17211 */ /* 0x080fe200078408ff */
[----:B------:R-:W-:Y:S01]  /*2960*/  UIADD3.X UR12, UR8, 0x40000040, URZ, UP0, !UPT ;  /* 0x40000040080c7890 */ /* 0x000fe200087fe43f */
[----:B------:R-:W-:Y:S01]  /*2970*/  LEA R23, P6, R15, R24, 0x1 ;  /* 0x000000180f177211 */ /* 0x000fe200078c08ff */
[----:B------:R-:W-:Y:S01]  /*2980*/  USHF.R.U32.HI UR5, URZ, 0x4, UR5 ;  /* 0x000000043f057899 */ /* 0x000fe20008011605 */
[-C--:B------:R-:W-:Y:S01]  /*2990*/  LEA.HI.X.SX32 R14, R11, R30.reuse, 0x1, P4 ;  /* 0x0000001e0b0e7211 */ /* 0x080fe200020f0eff */
[----:B------:R-:W-:Y:S01]  /*29a0*/  UMOV UR9, URZ ;  /* 0x0000003f00097c82 */ /* 0x000fe20008000000 */
[----:B------:R-:W-:Y:S01]  /*29b0*/  LEA.HI.X.SX32 R8, R25, R30, 0x1, P5 ;  /* 0x0000001e19087211 */ /* 0x000fe200028f0eff */
[----:B------:R-:W-:Y:S01]  /*29c0*/  USGXT.U32 UR22, UR5, 0xe ;  /* 0x0000000e0516789a */ /* 0x000fe20008000000 */
[-C--:B------:R-:W-:Y:S01]  /*29d0*/  LEA R153, P1, R19, R24.reuse, 0x1 ;  /* 0x0000001813997211 */ /* 0x080fe200078208ff */
[----:B------:R-:W-:Y:S01]  /*29e0*/  USHF.R.S32.HI UR10, URZ, 0x1f, UR60 ;  /* 0x0000001f3f0a7899 */ /* 0x000fe2000801143c */
[-C--:B------:R-:W-:Y:S01]  /*29f0*/  LEA R157, P4, R27, R24.reuse, 0x1 ;  /* 0x000000181b9d7211 */ /* 0x080fe200078808ff */
[----:B------:R-:W-:Y:S01]  /*2a00*/  UIADD3 UR14, UP0, UR22, 0x2, URZ ;  /* 0x00000002160e7890 */ /* 0x000fe2000ff1e03f */
[----:B------:R-:W-:Y:S01]  /*2a10*/  LEA R162, P5, R39, R24, 0x1 ;  /* 0x0000001827a27211 */ /* 0x000fe200078a08ff */
[----:B------:R-:W-:Y:S01]  /*2a20*/  USHF.L.U32 UR5, UR60, 0x1, URZ ;  /* 0x000000013c057899 */ /* 0x000fe2000800063f */
[----:B------:R-:W-:Y:S01]  /*2a30*/  LEA.HI.X.SX32 R18, R17, R30, 0x1, P3 ;  /* 0x0000001e11127211 */ /* 0x000fe200018f0eff */
[----:B------:R-:W-:Y:S01]  /*2a40*/  UIADD3.X UR15, UR9, 0x40000040, URZ, UP0, !UPT ;  /* 0x40000040090f7890 */ /* 0x000fe200087fe43f */
[----:B------:R-:W-:Y:S01]  /*2a50*/  LEA R158, P3, R29, R24, 0x1 ;  /* 0x000000181d9e7211 */ /* 0x000fe200078608ff */
[----:B------:R-:W-:Y:S01]  /*2a60*/  UMOV UR8, UR11 ;  /* 0x0000000b00087c82 */ /* 0x000fe20008000000 */
[----:B------:R-:W-:Y:S01]  /*2a70*/  LEA.HI.X.SX32 R13, R37, R30, 0x1, P2 ;  /* 0x0000001e250d7211 */ /* 0x000fe200010f0eff */
[----:B------:R-:W-:Y:S01]  /*2a80*/  UMOV UR9, UR12 ;  /* 0x0000000c00097c82 */ /* 0x000fe20008000000 */
[----:B------:R-:W-:Y:S01]  /*2a90*/  LEA R154, P0, R21, R24, 0x1 ;  /* 0x00000018159a7211 */ /* 0x000fe200078008ff */
[----:B------:R-:W-:Y:S01]  /*2aa0*/  USHF.L.U64.HI UR60, UR60, 0x1, UR10 ;  /* 0x000000013c3c7899 */ /* 0x000fe2000801020a */
[----:B------:R-:W-:Y:S01]  /*2ab0*/  LEA.HI.X.SX32 R16, R15, R30, 0x1, P6 ;  /* 0x0000001e0f107211 */ /* 0x000fe200030f0eff */
[----:B------:R-:W-:Y:S01]  /*2ac0*/  UIADD3.64 UR10, UR8, 0x180, URZ ;  /* 0x00000180080a7897 */ /* 0x000fe2000fffe03f */
[----:B------:R-:W-:Y:S01]  /*2ad0*/  LEA R17, P2, R49, R24, 0x1 ;  /* 0x0000001831117211 */ /* 0x000fe200078408ff */
[----:B------:R-:W-:Y:S01]  /*2ae0*/  UIADD3.64 UR10, UR8, 0x280, URZ ;  /* 0x00000280080a7897 */ /* 0x000fe2000fffe03f */
[-C--:B------:R-:W-:Y:S01]  /*2af0*/  LEA.HI.X.SX32 R20, R19, R30.reuse, 0x1, P1 ;  /* 0x0000001e13147211 */ /* 0x080fe200008f0eff */
[----:B------:R-:W-:Y:S01]  /*2b00*/  UIADD3.64 UR18, UR8, 0x200, URZ ;  /* 0x0000020008127897 */ /* 0x000fe2000fffe03f */
[-C--:B------:R-:W-:Y:S01]  /*2b10*/  LEA.HI.X.SX32 R9, R27, R30.reuse, 0x1, P4 ;  /* 0x0000001e1b097211 */ /* 0x080fe200020f0eff */
[----:B------:R0:W-:Y:S01]  /*2b20*/  STL [R1+0x8], R17 ;  /* 0x0000081101007387 */ /* 0x0001e20000100800 */
[----:B------:R-:W-:Y:S01]  /*2b30*/  LEA.HI.X.SX32 R15, R39, R30, 0x1, P5 ;  /* 0x0000001e270f7211 */ /* 0x000fe200028f0eff */
[----:B------:R-:W-:Y:S01]  /*2b40*/  IMAD.WIDE R26, R75, 0x2, R188 ;  /* 0x000000024b1a7825 */ /* 0x000fe200078e02bc */
[----:B------:R-:W-:-:S02]  /*2b50*/  LEA R163, P4, R41, R24, 0x1 ;  /* 0x0000001829a37211 */ /* 0x000fc400078808ff */
[----:B------:R-:W-:Y:S02]  /*2b60*/  CS2R R38, SRZ ;  /* 0x0000000000267805 */ /* 0x000fe4000001ff00 */
[-C--:B------:R-:W-:Y:S01]  /*2b70*/  LEA R19, P5, R51, R24.reuse, 0x1 ;  /* 0x0000001833137211 */ /* 0x080fe200078a08ff */
[----:B------:R-:W-:Y:S01]  /*2b80*/  UMOV UR10, UR14 ;  /* 0x0000000e000a7c82 */ /* 0x000fe20008000000 */
[----:B------:R-:W-:Y:S01]  /*2b90*/  LEA R159, P1, R31, R24, 0x1 ;  /* 0x000000181f9f7211 */ /* 0x000fe200078208ff */
[----:B------:R-:W-:Y:S01]  /*2ba0*/  UMOV UR11, UR15 ;  /* 0x0000000f000b7c82 */ /* 0x000fe20008000000 */
[-C--:B------:R-:W-:Y:S01]  /*2bb0*/  LEA.HI.X.SX32 R10, R29, R30.reuse, 0x1, P3 ;  /* 0x0000001e1d0a7211 */ /* 0x080fe200018f0eff */
[----:B------:R1:W-:Y:S01]  /*2bc0*/  STL [R1+0x34], R19 ;  /* 0x0000341301007387 */ /* 0x0003e20000100800 */
[----:B------:R-:W-:Y:S01]  /*2bd0*/  LEA.HI.X.SX32 R21, R21, R30, 0x1, P0 ;  /* 0x0000001e15157211 */ /* 0x000fe200000f0eff */
[----:B------:R-:W-:Y:S01]  /*2be0*/  IMAD R29, R35, 0x3d, RZ ;  /* 0x0000003d231d7824 */ /* 0x000fe200078e02ff */
[-C--:B------:R-:W-:Y:S01]  /*2bf0*/  LEA R164, P3, R43, R24.reuse, 0x1 ;  /* 0x000000182ba47211 */ /* 0x080fe200078608ff */
[----:B------:R-:W-:Y:S01]  /*2c00*/  UIADD3.64 UR12, UR8, 0x80, URZ ;  /* 0x00000080080c7897 */ /* 0x000fe2000fffe03f */
[----:B------:R-:W-:Y:S01]  /*2c10*/  LEA R160, P0, R33, R24, 0x1 ;  /* 0x0000001821a07211 */ /* 0x000fe200078008ff */
[----:B------:R-:W-:Y:S01]  /*2c20*/  UIADD3.64 UR16, UR8, 0x100, URZ ;  /* 0x0000010008107897 */ /* 0x000fe2000fffe03f */
[----:B0-----:R-:W-:-:S02]  /*2c30*/  LEA.HI.X.SX32 R17, R41, R30, 0x1, P4 ;  /* 0x0000001e29117211 */ /* 0x001fc400020f0eff */
[----:B------:R-:W-:Y:S02]  /*2c40*/  CS2R R40, SRZ ;  /* 0x0000000000287805 */ /* 0x000fe4000001ff00 */
[----:B------:R-:W-:Y:S01]  /*2c50*/  LEA.HI.X.SX32 R11, R31, R30, 0x1, P1 ;  /* 0x0000001e1f0b7211 */ /* 0x000fe200008f0eff */
[----:B------:R-:W-:Y:S01]  /*2c60*/  IMAD R31, R35, 0x3c, RZ ;  /* 0x0000003c231f7824 */ /* 0x000fe200078e02ff */
[-C--:B------:R-:W-:Y:S01]  /*2c70*/  LEA R166, P4, R53, R24.reuse, 0x1 ;  /* 0x0000001835a67211 */ /* 0x080fe200078808ff */
[----:B------:R-:W-:Y:S01]  /*2c80*/  UIADD3.64 UR24, UR8, 0x300, URZ ;  /* 0x0000030008187897 */ /* 0x000fe2000fffe03f */
[----:B------:R-:W-:Y:S01]  /*2c90*/  LEA R229, P1, R45, R24, 0x1 ;  /* 0x000000182de57211 */ /* 0x000fe200078208ff */
[----:B------:R-:W-:Y:S01]  /*2ca0*/  UIADD3.64 UR28, UR8, 0x380, URZ ;  /* 0x00000380081c7897 */ /* 0x000fe2000fffe03f */
[-C--:B-1----:R-:W-:Y:S01]  /*2cb0*/  LEA.HI.X.SX32 R19, R43, R30.reuse, 0x1, P3 ;  /* 0x0000001e2b137211 */ /* 0x082fe200018f0eff */
[----:B------:R0:W-:Y:S01]  /*2cc0*/  STL [R1+0x60], R166 ;  /* 0x000060a601007387 */ /* 0x0001e20000100800 */
[----:B------:R-:W-:-:S02]  /*2cd0*/  LEA.HI.X.SX32 R12, R33, R30, 0x1, P0 ;  /* 0x0000001e210c7211 */ /* 0x000fc400000f0eff */
[----:B------:R-:W-:Y:S02]  /*2ce0*/  CS2R R32, SRZ ;  /* 0x0000000000207805 */ /* 0x000fe4000001ff00 */
[-C--:B------:R-:W-:Y:S02]  /*2cf0*/  LEA R165, P3, R55, R24.reuse, 0x1 ;  /* 0x0000001837a57211 */ /* 0x080fe400078608ff */
[----:B------:R-:W-:Y:S02]  /*2d00*/  CS2R R42, SRZ ;  /* 0x00000000002a7805 */ /* 0x000fe4000001ff00 */
[----:B------:R-:W-:Y:S01]  /*2d10*/  LEA R243, P0, R47, R24, 0x1 ;  /* 0x000000182ff37211 */ /* 0x000fe200078008ff */
[----:B------:R-:W-:Y:S01]  /*2d20*/  UIADD3.64 UR32, UR8, 0x400, URZ ;  /* 0x0000040008207897 */ /* 0x000fe2000fffe03f */
[-C--:B------:R-:W-:Y:S01]  /*2d30*/  LEA.HI.X.SX32 R219, R45, R30.reuse, 0x1, P1 ;  /* 0x0000001e2ddb7211 */ /* 0x080fe200008f0eff */
[----:B------:R1:W-:Y:S01]  /*2d40*/  STL [R1+0x84], R165 ;  /* 0x000084a501007387 */ /* 0x0003e20000100800 */
[----:B------:R-:W-:-:S02]  /*2d50*/  LEA.HI.X.SX32 R231, R47, R30, 0x1, P0 ;  /* 0x0000001e2fe77211 */ /* 0x000fc400000f0eff */
[----:B------:R-:W-:Y:S02]  /*2d60*/  CS2R R44, SRZ ;  /* 0x00000000002c7805 */ /* 0x000fe4000001ff00 */
[-C--:B0-----:R-:W-:Y:S02]  /*2d70*/  LEA R166, P1, R57, R24.reuse, 0x1 ;  /* 0x0000001839a67211 */ /* 0x081fe400078208ff */
[----:B------:R-:W-:Y:S02]  /*2d80*/  CS2R R46, SRZ ;  /* 0x00000000002e7805 */ /* 0x000fe4000001ff00 */
[C---:B------:R-:W-:Y:S01]  /*2d90*/  LOP3.LUT R169, R4.reuse, 0x20, RZ, 0x3c, !PT ;  /* 0x0000002004a97812 */ /* 0x040fe200078e3cff */
[----:B------:R-:W-:Y:S01]  /*2da0*/  UIADD3.64 UR36, UR8, 0x480, URZ ;  /* 0x0000048008247897 */ /* 0x000fe2000fffe03f */
[C---:B------:R-:W-:Y:S01]  /*2db0*/  LOP3.LUT R168, R4.reuse, 0x30, RZ, 0x3c, !PT ;  /* 0x0000003004a87812 */ /* 0x040fe200078e3cff */
[----:B------:R0:W-:Y:S01]  /*2dc0*/  STL [R1+0x94], R166 ;  /* 0x000094a601007387 */ /* 0x0001e20000100800 */
[C---:B------:R-:W-:Y:S01]  /*2dd0*/  LOP3.LUT R169, R4.reuse, 0x50, RZ, 0x3c, !PT ;  /* 0x0000005004a97812 */ /* 0x040fe200078e3cff */
[----:B------:R-:W-:Y:S01]  /*2de0*/  UIADD3.64 UR40, UR8, 0x500, URZ ;  /* 0x0000050008287897 */ /* 0x000fe2000fffe03f */
[----:B-1----:R-:W-:Y:S01]  /*2df0*/  LEA R165, P0, R59, R24, 0x1 ;  /* 0x000000183ba57211 */ /* 0x002fe200078008ff */
[----:B------:R-:W-:Y:S01]  /*2e00*/  UIADD3.64 UR44, UR8, 0x580, URZ ;  /* 0x00000580082c7897 */ /* 0x000fe2000fffe03f */
[----:B------:R-:W-:Y:S01]  /*2e10*/  LOP3.LUT R168, R4, 0x60, RZ, 0x3c, !PT ;  /* 0x0000006004a87812 */ /* 0x000fe200078e3cff */
[----:B------:R-:W-:Y:S01]  /*2e20*/  UIADD3.64 UR48, UR8, 0x600, URZ ;  /* 0x0000060008307897 */ /* 0x000fe2000fffe03f */
[C---:B------:R-:W-:Y:S01]  /*2e30*/  LOP3.LUT R169, R5.reuse, 0x20, RZ, 0x3c, !PT ;  /* 0x0000002005a97812 */ /* 0x040fe200078e3cff */
[----:B------:R1:W-:Y:S01]  /*2e40*/  STL [R1+0xbc], R165 ;  /* 0x0000bca501007387 */ /* 0x0003e20000100800 */
[----:B------:R-:W-:Y:S01]  /*2e50*/  LOP3.LUT R168, R5, 0x40, RZ, 0x3c, !PT ;  /* 0x0000004005a87812 */ /* 0x000fe200078e3cff */
[----:B------:R-:W-:Y:S01]  /*2e60*/  UIADD3.64 UR52, UR8, 0x680, URZ ;  /* 0x0000068008347897 */ /* 0x000fe2000fffe03f */
[----:B0-----:R-:W-:-:S02]  /*2e70*/  LEA.HI.X.SX32 R166, R49, R30, 0x1, P2 ;  /* 0x0000001e31a67211 */ /* 0x001fc400010f0eff */
[----:B------:R-:W-:Y:S02]  /*2e80*/  CS2R R48, SRZ ;  /* 0x0000000000307805 */ /* 0x000fe4000001ff00 */
[----:B------:R-:W-:Y:S01]  /*2e90*/  LEA R167, P2, R61, R24, 0x1 ;  /* 0x000000183da77211 */ /* 0x000fe200078408ff */
[----:B------:R-:W-:Y:S01]  /*2ea0*/  UIADD3.64 UR56, UR8, 0x700, URZ ;  /* 0x0000070008387897 */ /* 0x000fe2000fffe03f */
[----:B------:R0:W-:Y:S01]  /*2eb0*/  STL [R1], R166 ;  /* 0x000000a601007387 */ /* 0x0001e20000100800 */
[----:B------:R-:W-:Y:S01]  /*2ec0*/  UIADD3.64 UR14, UR10, 0x2, URZ ;  /* 0x000000020a0e7897 */ /* 0x000fe2000fffe03f */
[----:B-1----:R-:W-:Y:S02]  /*2ed0*/  LEA.HI.X.SX32 R165, R51, R30, 0x1, P5 ;  /* 0x0000001e33a57211 */ /* 0x002fe400028f0eff */
[----:B------:R-:W-:Y:S01]  /*2ee0*/  CS2R R50, SRZ ;  /* 0x0000000000327805 */ /* 0x000fe2000001ff00 */
[----:B------:R1:W-:Y:S01]  /*2ef0*/  STL [R1+0xc8], R167 ;  /* 0x0000c8a701007387 */ /* 0x0003e20000100800 */
[----:B------:R-:W-:-:S03]  /*2f00*/  UIADD3.64 UR18, UR10, 0x4, URZ ;  /* 0x000000040a127897 */ /* 0x000fc6000fffe03f */
[----:B------:R2:W-:Y:S01]  /*2f10*/  STL [R1+0x2c], R165 ;  /* 0x00002ca501007387 */ /* 0x0005e20000100800 */
[----:B0-----:R-:W-:Y:S02]  /*2f20*/  LEA R166, P5, R63, R24, 0x1 ;  /* 0x000000183fa67211 */ /* 0x001fe400078a08ff */
[----:B-1----:R-:W-:-:S03]  /*2f30*/  LEA.HI.X.SX32 R167, R53, R30, 0x1, P4 ;  /* 0x0000001e35a77211 */ /* 0x002fc600020f0eff */
[----:B------:R0:W-:Y:S01]  /*2f40*/  STL [R1+0xd0], R166 ;  /* 0x0000d0a601007387 */ /* 0x0001e20000100800 */
[----:B------:R-:W-:Y:S02]  /*2f50*/  CS2R R52, SRZ ;  /* 0x0000000000347805 */ /* 0x000fe4000001ff00 */
[----:B--2---:R-:W-:Y:S01]  /*2f60*/  LEA R165, P4, R65, R24, 0x1 ;  /* 0x0000001841a57211 */ /* 0x004fe200078808ff */
[----:B------:R1:W-:Y:S04]  /*2f70*/  STL [R1+0x58], R167 ;  /* 0x000058a701007387 */ /* 0x0003e80000100800 */
[----:B------:R2:W-:Y:S01]  /*2f80*/  STL [R1+0xd8], R165 ;  /* 0x0000d8a501007387 */ /* 0x0005e20000100800 */
[----:B0-----:R-:W-:Y:S02]  /*2f90*/  LEA.HI.X.SX32 R166, R55, R30, 0x1, P3 ;  /* 0x0000001e37a67211 */ /* 0x001fe400018f0eff */
[----:B------:R-:W-:-:S02]  /*2fa0*/  CS2R R54, SRZ ;  /* 0x0000000000367805 */ /* 0x000fc4000001ff00 */
[----:B-1----:R-:W-:Y:S01]  /*2fb0*/  LEA R167, P3, R67, R24, 0x1 ;  /* 0x0000001843a77211 */ /* 0x002fe200078608ff */
[----:B------:R0:W-:Y:S01]  /*2fc0*/  STL [R1+0x68], R166 ;  /* 0x000068a601007387 */ /* 0x0001e20000100800 */
[----:B--2---:R-:W-:-:S03]  /*2fd0*/  LEA.HI.X.SX32 R165, R57, R30, 0x1, P1 ;  /* 0x0000001e39a57211 */ /* 0x004fc600008f0eff */
[----:B------:R1:W-:Y:S01]  /*2fe0*/  STL [R1+0xe0], R167 ;  /* 0x0000e0a701007387 */ /* 0x0003e20000100800 */
[----:B------:R-:W-:-:S03]  /*2ff0*/  CS2R R56, SRZ ;  /* 0x0000000000387805 */ /* 0x000fc6000001ff00 */
        /* <DEDUP_REMOVED lines=21> */
[----:B------:R1:W-:Y:S01]  /*3150*/  STL [R1+0xd4], R167 ;  /* 0x0000d4a701007387 */ /* 0x0003e20000100800 */
[----:B------:R-:W-:Y:S01]  /*3160*/  IMAD.WIDE R24, R75, 0x2, R190 ;  /* 0x000000024b187825 */ /* 0x000fe200078e02be */
[----:B------:R-:W-:Y:S02]  /*3170*/  CS2R R74, SRZ ;  /* 0x00000000004a7805 */ /* 0x000fe4000001ff00 */
[----:B------:R2:W-:Y:S01]  /*3180*/  STL [R1+0x108], R165 ;  /* 0x000108a501007387 */ /* 0x0005e20000100800 */
[----:B0-----:R-:W-:Y:S02]  /*3190*/  LEA.HI.X.SX32 R166, R67, R30, 0x1, P3 ;  /* 0x0000001e43a67211 */ /* 0x001fe400018f0eff */
[----:B------:R-:W-:-:S02]  /*31a0*/  CS2R R66, SRZ ;  /* 0x0000000000427805 */ /* 0x000fc4000001ff00 */
[-C--:B-1----:R-:W-:Y:S01]  /*31b0*/  LEA.HI.X.SX32 R167, R69, R30.reuse, 0x1, P1 ;  /* 0x0000001e45a77211 */ /* 0x082fe200008f0eff */
[----:B------:R0:W-:Y:S01]  /*31c0*/  STL [R1+0xdc], R166 ;  /* 0x0000dca601007387 */ /* 0x0001e20000100800 */
[----:B------:R-:W-:Y:S02]  /*31d0*/  CS2R R68, SRZ ;  /* 0x0000000000447805 */ /* 0x000fe4000001ff00 */
[----:B--2---:R-:W-:Y:S01]  /*31e0*/  LEA.HI.X.SX32 R165, R71, R30, 0x1, P0 ;  /* 0x0000001e47a57211 */ /* 0x004fe200000f0eff */
[----:B------:R1:W-:Y:S01]  /*31f0*/  STL [R1+0xe4], R167 ;  /* 0x0000e4a701007387 */ /* 0x0003e20000100800 */
[----:B------:R-:W-:-:S03]  /*3200*/  CS2R R70, SRZ ;  /* 0x0000000000467805 */ /* 0x000fc6000001ff00 */
[----:B------:R2:W-:Y:S01]  /*3210*/  STL [R1+0xec], R165 ;  /* 0x0000eca501007387 */ /* 0x0005e20000100800 */
[-C--:B0-----:R-:W-:Y:S02]  /*3220*/  LEA.HI.X.SX32 R166, R73, R30.reuse, 0x1, P2 ;  /* 0x0000001e49a67211 */ /* 0x081fe400010f0eff */
[----:B------:R-:W-:Y:S02]  /*3230*/  CS2R R72, SRZ ;  /* 0x0000000000487805 */ /* 0x000fe4000001ff00 */
[----:B-1----:R-:W-:Y:S01]  /*3240*/  SHF.R.S32.HI R167, RZ, 0x6, R36 ;  /* 0x00000006ffa77819 */ /* 0x002fe20000011424 */
[----:B------:R0:W-:Y:S01]  /*3250*/  STL [R1+0xf4], R166 ;  /* 0x0000f4a601007387 */ /* 0x0001e20000100800 */
[----:B------:R-:W-:Y:S02]  /*3260*/  CS2R R36, SRZ ;  /* 0x0000000000247805 */ /* 0x000fe4000001ff00 */
[-C--:B--2---:R-:W-:Y:S02]  /*3270*/  LEA.HI.X.SX32 R165, R6, R30.reuse, 0x1, P5 ;  /* 0x0000001e06a57211 */ /* 0x084fe400028f0eff */
[----:B------:R-:W-:-:S03]  /*3280*/  LEA.HI.X.SX32 R6, R28, R30, 0x1, P4 ;  /* 0x0000001e1c067211 */ /* 0x000fc600020f0eff */
[----:B------:R1:W-:Y:S01]  /*3290*/  STL [R1+0xfc], R165 ;  /* 0x0000fca501007387 */ /* 0x0003e20000100800 */
[----:B0-----:R-:W-:-:S03]  /*32a0*/  IMAD.SHL.U32 R166, R35, 0x40, RZ ;  /* 0x0000004023a67824 */ /* 0x001fc600078e00ff */
[----:B------:R-:W-:Y:S04]  /*32b0*/  STL [R1+0x110], R24 ;  /* 0x0001101801007387 */ /* 0x000fe80000100800 */
[----:B------:R0:W-:Y:S01]  /*32c0*/  STL [R1+0x104], R6 ;  /* 0x0001040601007387 */ /* 0x0001e20000100800 */
[----:B-1----:R-:W-:-:S03]  /*32d0*/  SHF.R.S32.HI R165, RZ, 0x1f, R166 ;  /* 0x0000001fffa57819 */ /* 0x002fc600000114a6 */
[----:B------:R1:W-:Y:S01]  /*32e0*/  STL [R1+0x10c], R25 ;  /* 0x00010c1901007387 */ /* 0x0003e20000100800 */
[C---:B------:R-:W-:Y:S01]  /*32f0*/  SHF.L.U64.HI R165, R166.reuse, 0x1, R165 ;  /* 0x00000001a6a57819 */ /* 0x040fe200000102a5 */
[----:B------:R-:W-:Y:S02]  /*3300*/  IMAD.SHL.U32 R166, R166, 0x2, RZ ;  /* 0x00000002a6a67824 */ /* 0x000fe400078e00ff */
[----:B------:R-:W-:Y:S01]  /*3310*/  STL [R1+0x118], R26 ;  /* 0x0001181a01007387 */ /* 0x000fe20000100800 */
[----:B0-----:R-:W-:-:S03]  /*3320*/  IMAD R6, R35, 0x14, RZ ;  /* 0x0000001423067824 */ /* 0x001fc600078e02ff */
[----:B------:R0:W-:Y:S01]  /*3330*/  STL [R1+0x114], R27 ;  /* 0x0001141b01007387 */ /* 0x0001e20000100800 */
[----:B-1----:R-:W-:-:S05]  /*3340*/  IMAD.WIDE R24, R77, 0x2, R190 ;  /* 0x000000024d187825 */ /* 0x002fca00078e02be */
[----:B------:R-:W-:Y:S01]  /*3350*/  STL [R1+0x120], R24 ;  /* 0x0001201801007387 */ /* 0x000fe20000100800 */
[----:B0-----:R-:W-:-:S03]  /*3360*/  IMAD.WIDE R26, R77, 0x2, R188 ;  /* 0x000000024d1a7825 */ /* 0x001fc600078e02bc */
[----:B------:R0:W-:Y:S01]  /*3370*/  STL [R1+0x11c], R25 ;  /* 0x00011c1901007387 */ /* 0x0001e20000100800 */
[----:B------:R-:W-:-:S03]  /*3380*/  CS2R R76, SRZ ;  /* 0x00000000004c7805 */ /* 0x000fc6000001ff00 */
[----:B------:R-:W-:Y:S04]  /*3390*/  STL [R1+0x128], R26 ;  /* 0x0001281a01007387 */ /* 0x000fe80000100800 */
[----:B------:R1:W-:Y:S01]  /*33a0*/  STL [R1+0x124], R27 ;  /* 0x0001241b01007387 */ /* 0x0003e20000100800 */
[----:B0-----:R-:W-:-:S04]  /*33b0*/  IMAD.WIDE R24, R29, 0x2, R190 ;  /* 0x000000021d187825 */ /* 0x001fc800078e02be */
[--C-:B------:R-:W-:Y:S01]  /*33c0*/  IMAD.WIDE R28, R29, 0x2, R188.reuse ;  /* 0x000000021d1c7825 */ /* 0x100fe200078e02bc */
[----:B------:R-:W-:Y:S03]  /*33d0*/  STL [R1+0x130], R24 ;  /* 0x0001301801007387 */ /* 0x000fe60000100800 */
[C---:B-1----:R-:W-:Y:S01]  /*33e0*/  IMAD.WIDE R26, R31.reuse, 0x2, R188 ;  /* 0x000000021f1a7825 */ /* 0x042fe200078e02bc */
[----:B------:R0:W-:Y:S04]  /*33f0*/  STL [R1+0x12c], R25 ;  /* 0x00012c1901007387 */ /* 0x0001e80000100800 */
[----:B------:R-:W-:Y:S04]  /*3400*/  STL [R1+0x138], R28 ;  /* 0x0001381c01007387 */ /* 0x000fe80000100800 */
[----:B------:R1:W-:Y:S01]  /*3410*/  STL [R1+0x134], R29 ;  /* 0x0001341d01007387 */ /* 0x0003e20000100800 */
[----:B0-----:R-:W-:-:S04]  /*3420*/  IMAD.WIDE R24, R31, 0x2, R190 ;  /* 0x000000021f187825 */ /* 0x001fc800078e02be */
[C---:B------:R-:W-:Y:S01]  /*3430*/  IMAD R31, R35.reuse, 0x3a, RZ ;  /* 0x0000003a231f7824 */ /* 0x040fe200078e02ff */
[----:B------:R-:W-:Y:S01]  /*3440*/  STL [R1+0x140], R24 ;  /* 0x0001401801007387 */ /* 0x000fe20000100800 */
[----:B-1----:R-:W-:-:S03]  /*3450*/  IMAD R29, R35, 0x3b, RZ ;  /* 0x0000003b231d7824 */ /* 0x002fc600078e02ff */
[----:B------:R0:W-:Y:S04]  /*3460*/  STL [R1+0x13c], R25 ;  /* 0x00013c1901007387 */ /* 0x0001e80000100800 */
        /* <DEDUP_REMOVED lines=45> */
[----:B------:R-:W-:Y:S01]  /*3740*/  IMAD.WIDE R28, R29, 0x2, R188 ;  /* 0x000000021d1c7825 */ /* 0x000fe200078e02bc */
[----:B------:R-:W-:Y:S03]  /*3750*/  STL [R1+0x1b0], R24 ;  /* 0x0001b01801007387 */ /* 0x000fe60000100800 */
[----:B-1----:R-:W-:Y:S01]  /*3760*/  IMAD R27, R35, 0x33, RZ ;  /* 0x00000033231b7824 */ /* 0x002fe200078e02ff */
[----:B------:R0:W-:Y:S04]  /*3770*/  STL [R1+0x1ac], R25 ;  /* 0x0001ac1901007387 */ /* 0x0001e80000100800 */
[----:B------:R-:W-:Y:S04]  /*3780*/  STL [R1+0x1b8], R28 ;  /* 0x0001b81c01007387 */ /* 0x000fe80000100800 */
[----:B------:R1:W-:Y:S01]  /*3790*/  STL [R1+0x1b4], R29 ;  /* 0x0001b41d01007387 */ /* 0x0003e20000100800 */
[----:B0-----:R-:W-:-:S05]  /*37a0*/  IMAD.WIDE R24, R31, 0x2, R190 ;  /* 0x000000021f187825 */ /* 0x001fca00078e02be */
[----:B------:R-:W-:Y:S01]  /*37b0*/  STL [R1+0x1c0], R24 ;  /* 0x0001c01801007387 */ /* 0x000fe20000100800 */
[----:B-1----:R-:W-:-:S03]  /*37c0*/  IMAD.WIDE R28, R31, 0x2, R188 ;  /* 0x000000021f1c7825 */ /* 0x002fc600078e02bc */
[----:B------:R0:W-:Y:S01]  /*37d0*/  STL [R1+0x1bc], R25 ;  /* 0x0001bc1901007387 */ /* 0x0001e20000100800 */
[----:B------:R-:W-:-:S03]  /*37e0*/  IMAD R31, R35, 0x32, RZ ;  /* 0x00000032231f7824 */ /* 0x000fc600078e02ff */
        /* <DEDUP_REMOVED lines=122> */
[C---:B------:R-:W-:Y:S01]  /*3f90*/  IMAD.SHL.U32 R31, R35.reuse, 0x20, RZ ;  /* 0x00000020231f7824 */ /* 0x040fe200078e00ff */
        /* <DEDUP_REMOVED lines=82> */
[----:B0-----:R-:W-:Y:S01]  /*44c0*/  IMAD.WIDE R24, R31, 0x2, R190 ;  /* 0x000000021f187825 */ /* 0x001fe200078e02be */
[----:B------:R-:W-:-:S04]  /*44d0*/  CS2R R30, SRZ ;  /* 0x00000000001e7805 */ /* 0x000fc8000001ff00 */
        /* <DEDUP_REMOVED lines=10> */
[----:B------:R1:W-:Y:S04]  /*4580*/  STL [R1+0x3c4], R28 ;  /* 0x0003c41c01007387 */ /* 0x0003e80000100800 */
[----:B------:R-:W-:Y:S01]  /*4590*/  STL [R1+0x3c0], R29 ;  /* 0x0003c01d01007387 */ /* 0x000fe20000100800 */
        /* <DEDUP_REMOVED lines=127> */
[----:B------:R-:W-:Y:S01]  /*4d90*/  IMAD.MOV.U32 R6, RZ, RZ, RZ ;  /* 0x000000ffff067224 */ /* 0x000fe200078e00ff */
[----:B------:R-:W-:Y:S01]  /*4da0*/  STL [R1+0x4ec], R24 ;  /* 0x0004ec1801007387 */ /* 0x000fe20000100800 */
[----:B-1----:R-:W-:-:S03]  /*4db0*/  IMAD.WIDE R28, R35, 0x2, R190 ;  /* 0x00000002231c7825 */ /* 0x002fc600078e02be */
[----:B------:R0:W-:Y:S04]  /*4dc0*/  STL [R1+0x4e8], R25 ;  /* 0x0004e81901007387 */ /* 0x0001e80000100800 */
[----:B------:R-:W-:Y:S04]  /*4dd0*/  STL [R1+0x4f4], R26 ;  /* 0x0004f41a01007387 */ /* 0x000fe80000100800 */
[----:B------:R1:W-:Y:S01]  /*4de0*/  STL [R1+0x4f0], R27 ;  /* 0x0004f01b01007387 */ /* 0x0003e20000100800 */
[----:B0-----:R-:W-:Y:S01]  /*4df0*/  IMAD.WIDE R24, R35, 0x2, R188 ;  /* 0x0000000223187825 */ /* 0x001fe200078e02bc */
[----:B------:R-:W-:-:S02]  /*4e00*/  CS2R R34, SRZ ;  /* 0x0000000000227805 */ /* 0x000fc4000001ff00 */
[----:B------:R-:W-:Y:S04]  /*4e10*/  STL [R1+0x4fc], R28 ;  /* 0x0004fc1c01007387 */ /* 0x000fe80000100800 */
[----:B------:R0:W-:Y:S01]  /*4e20*/  STL [R1+0x4f8], R29 ;  /* 0x0004f81d01007387 */ /* 0x0001e20000100800 */
[----:B-1----:R-:W-:-:S03]  /*4e30*/  CS2R R26, SRZ ;  /* 0x00000000001a7805 */ /* 0x002fc6000001ff00 */
[----:B------:R-:W-:Y:S04]  /*4e40*/  STL [R1+0x504], R24 ;  /* 0x0005041801007387 */ /* 0x000fe80000100800 */
[----:B------:R1:W-:Y:S01]  /*4e50*/  STL [R1+0x500], R25 ;  /* 0x0005001901007387 */ /* 0x0003e20000100800 */
[----:B0-----:R-:W-:-:S03]  /*4e60*/  CS2R R28, SRZ ;  /* 0x00000000001c7805 */ /* 0x001fc6000001ff00 */
[----:B------:R0:W-:Y:S01]  /*4e70*/  STL [R1+0x534], R167 ;  /* 0x000534a701007387 */ /* 0x0001e20000100800 */
[----:B-1----:R-:W-:Y:S02]  /*4e80*/  CS2R R24, SRZ ;  /* 0x0000000000187805 */ /* 0x002fe4000001ff00 */
[C---:B0-----:R-:W-:Y:S02]  /*4e90*/  LOP3.LUT R167, R4.reuse, 0x10, RZ, 0x3c, !PT ;  /* 0x0000001004a77812 */ /* 0x041fe400078e3cff */
[C---:B------:R-:W-:Y:S02]  /*4ea0*/  LOP3.LUT R167, R4.reuse, 0x40, RZ, 0x3c, !PT ;  /* 0x0000004004a77812 */ /* 0x040fe400078e3cff */
[----:B------:R-:W-:Y:S02]  /*4eb0*/  LOP3.LUT R167, R4, 0x70, RZ, 0x3c, !PT ;  /* 0x0000007004a77812 */ /* 0x000fe400078e3cff */
[----:B------:R-:W-:-:S07]  /*4ec0*/  LOP3.LUT R167, R5, 0x60, RZ, 0x3c, !PT ;  /* 0x0000006005a77812 */ /* 0x000fce00078e3cff */
.L_x_1:
[----:B------:R-:W-:Y:S01]  /*4ed0*/  STL [R1+0x658], R243 ;  /* 0x000658f301007387 */ /* 0x000fe20000100800 */
[----:B------:R-:W-:Y:S02]  /*4ee0*/  MOV R166, UR49 ;  /* 0x0000003100a67c02 */ /* 0x000fe40008000f00 */
[----:B------:R-:W-:Y:S01]  /*4ef0*/  MOV R167, UR53 ;  /* 0x0000003500a77c02 */ /* 0x000fe20008000f00 */
[----:B------:R-:W-:Y:S01]  /*4f00*/  STL [R1+0x654], R231 ;  /* 0x000654e701007387 */ /* 0x000fe20000100800 */
[----:B------:R-:W-:Y:S02]  /*4f10*/  PRMT R213, RZ, 0x7610, R213 ;  /* 0x00007610ffd57816 */ /* 0x000fe400000000d5 */
[----:B------:R-:W-:Y:S01]  /*4f20*/  PRMT R194, RZ, 0x7610, R194 ;  /* 0x00007610ffc27816 */ /* 0x000fe200000000c2 */
[----:B------:R-:W-:Y:S04]  /*4f30*/  STL [R1+0x650], R229 ;  /* 0x000650e501007387 */ /* 0x000fe80000100800 */
        /* <DEDUP_REMOVED lines=32> */
[----:B------:R0:W-:Y:S04]  /*5140*/  STL [R1+0x56c], R165 ;  /* 0x00056ca501007387 */ /* 0x0001e80000100800 */
[----:B-----5:R-:W-:Y:S04]  /*5150*/  STL [R1+0x568], R3 ;  /* 0x0005680301007387 */ /* 0x020fe80000100800 */
[----:B------:R-:W-:Y:S01]  /*5160*/  STL [R1+0x564], R2 ;  /* 0x0005640201007387 */ /* 0x000fe20000100800 */
[----:B0-----:R-:W-:-:S03]  /*5170*/  MOV R165, UR48 ;  /* 0x0000003000a57c02 */ /* 0x001fc60008000f00 */
[----:B------:R-:W-:Y:S04]  /*5180*/  STL [R1+0x560], R0 ;  /* 0x0005600001007387 */ /* 0x000fe80000100800 */
[----:B------:R0:W-:Y:S04]  /*5190*/  STL [R1+0x530], R166 ;  /* 0x000530a601007387 */ /* 0x0001e80000100800 */
[----:B------:R1:W-:Y:S04]  /*51a0*/  STL [R1+0x52c], R165 ;  /* 0x00052ca501007387 */ /* 0x0003e80000100800 */
[----:B------:R2:W-:Y:S01]  /*51b0*/  STL [R1+0x528], R167 ;  /* 0x000528a701007387 */ /* 0x0005e20000100800 */
[----:B0-----:R-:W-:-:S02]  /*51c0*/  MOV R166, UR52 ;  /* 0x0000003400a67c02 */ /* 0x001fc40008000f00 */
[----:B-1----:R-:W-:Y:S01]  /*51d0*/  MOV R165, UR57 ;  /* 0x0000003900a57c02 */ /* 0x002fe20008000f00 */
[----:B--2---:R-:W0:Y:S04]  /*51e0*/  LDC R167, c[0x0][0x230] ;  /* 0x00008c00ffa77b82 */ /* 0x004e280000000800 */
[----:B------:R-:W-:Y:S04]  /*51f0*/  STL [R1+0x570], R165 ;  /* 0x000570a501007387 */ /* 0x000fe80000100800 */
[----:B------:R1:W-:Y:S02]  /*5200*/  STL [R1+0x524], R166 ;  /* 0x000524a601007387 */ /* 0x0003e40000100800 */
[----:B-1----:R-:W-:-:S05]  /*5210*/  MOV R166, UR56 ;  /* 0x0000003800a67c02 */ /* 0x002fca0008000f00 */
[----:B------:R-:W-:Y:S01]  /*5220*/  STL [R1+0x578], R166 ;  /* 0x000578a601007387 */ /* 0x000fe20000100800 */
[----:B0-----:R-:W-:-:S03]  /*5230*/  IMAD R167, R6, -0x40, R167 ;  /* 0xffffffc006a77824 */ /* 0x001fc600078e02a7 */
[----:B------:R-:W-:Y:S02]  /*5240*/  STL [R1+0x57c], R6 ;  /* 0x00057c0601007387 */ /* 0x000fe40000100800 */
[C---:B------:R-:W-:Y:S02]  /*5250*/  ISETP.GT.AND P0, PT, R167.reuse, RZ, PT ;  /* 0x000000ffa700720c */ /* 0x040fe40003f04270 */
[----:B------:R-:W-:Y:S01]  /*5260*/  STL [R1+0x584], R188 ;  /* 0x000584bc01007387 */ /* 0x000fe20000100800 */
[C---:B------:R-:W-:Y:S02]  /*5270*/  ISETP.GT.AND P1, PT, R167.reuse, 0x1, PT ;  /* 0x00000001a700780c */ /* 0x040fe40003f24270 */
[----:B------:R-:W-:Y:S01]  /*5280*/  PRMT R200, RZ, 0x7610, R200 ;  /* 0x00007610ffc87816 */ /* 0x000fe200000000c8 */
[----:B------:R-:W-:Y:S01]  /*5290*/  STL [R1+0x580], R189 ;  /* 0x000580bd01007387 */ /* 0x000fe20000100800 */
[----:B------:R-:W-:Y:S02]  /*52a0*/  PRMT R199, RZ, 0x7610, R199 ;  /* 0x00007610ffc77816 */ /* 0x000fe400000000c7 */
[----:B------:R-:W-:-:S04]  /*52b0*/  ISETP.GT.AND P2, PT, R167, 0x2, PT ;  /* 0x00000002a700780c */ /* 0x000fc80003f44270 */
[----:B------:R-:W-:Y:S02]  /*52c0*/  @P0 IMAD.MOV.U32 R168, RZ, RZ, R188 ;  /* 0x000000ffffa80224 */ /* 0x000fe400078e00bc */
[----:B------:R-:W-:-:S05]  /*52d0*/  @P0 IMAD.MOV.U32 R169, RZ, RZ, R189 ;  /* 0x000000ffffa90224 */ /* 0x000fca00078e00bd */
[----:B------:R0:W2:Y:S04]  /*52e0*/  @P0 LDG.E.U16 R213, desc[UR6][R168.64] ;  /* 0x00000006a8d50981 */ /* 0x0000a8000c1e1500 */
[----:B------:R-:W-:Y:S04]  /*52f0*/  STL [R1+0x58c], R190 ;  /* 0x00058cbe01007387 */ /* 0x000fe80000100800 */
[----:B------:R-:W-:Y:S01]  /*5300*/  STL [R1+0x588], R191 ;  /* 0x000588bf01007387 */ /* 0x000fe20000100800 */
[----:B0-----:R-:W-:Y:S02]  /*5310*/  @P0 IMAD.MOV.U32 R168, RZ, RZ, R190 ;  /* 0x000000ffffa80224 */ /* 0x001fe400078e00be */
[----:B------:R-:W-:-:S05]  /*5320*/  @P0 IMAD.MOV.U32 R169, RZ, RZ, R191 ;  /* 0x000000ffffa90224 */ /* 0x000fca00078e00bf */
[----:B------:R0:W3:Y:S04]  /*5330*/  @P0 LDG.E.U16 R194, desc[UR6][R168.64] ;  /* 0x00000006a8c20981 */ /* 0x0000e8000c1e1500 */
[----:B------:R-:W0:Y:S04]  /*5340*/  LDL R168, [R1+0x500] ;  /* 0x0005000001a87983 */ /* 0x000e280000100800 */
[----:B------:R-:W0:Y:S01]  /*5350*/  LDL R169, [R1+0x504] ;  /* 0x0005040001a97983 */ /* 0x000e220000100800 */
[----:B------:R-:W-:Y:S02]  /*5360*/  PRMT R243, RZ, 0x7610, R243 ;  /* 0x00007610fff37816 */ /* 0x000fe400000000f3 */
[----:B------:R-:W-:-:S02]  /*5370*/  PRMT R231, RZ, 0x7610, R231 ;  /* 0x00007610ffe77816 */ /* 0x000fc400000000e7 */
[----:B------:R-:W-:Y:S02]  /*5380*/  ISETP.GT.AND P0, PT, R167, 0x3, PT ;  /* 0x00000003a700780c */ /* 0x000fe40003f04270 */
[----:B0-----:R-:W-:-:S04]  /*5390*/  @P1 LOP3.LUT R169, R169, R168, RZ, 0x3c, !PT ;  /* 0x000000a8a9a91212 */ /* 0x001fc800078e3cff */
[----:B------:R-:W-:-:S04]  /*53a0*/  @P1 LOP3.LUT R168, R169, R168, RZ, 0x3c, !PT ;  /* 0x000000a8a9a81212 */ /* 0x000fc800078e3cff */
[----:B------:R-:W-:-:S05]  /*53b0*/  @P1 LOP3.LUT R169, R169, R168, RZ, 0x3c, !PT ;  /* 0x000000a8a9a91212 */ /* 0x000fca00078e3cff */
[----:B------:R0:W4:Y:S04]  /*53c0*/  @P1 LDG.E.U16 R200, desc[UR6][R168.64] ;  /* 0x00000006a8c81981 */ /* 0x000128000c1e1500 */
[----:B------:R-:W0:Y:S04]  /*53d0*/  LDL R168, [R1+0x4f8] ;  /* 0x0004f80001a87983 */ /* 0x000e280000100800 */
[----:B------:R-:W0:Y:S02]  /*53e0*/  LDL R169, [R1+0x4fc] ;  /* 0x0004fc0001a97983 */ /* 0x000e240000100800 */
        /* <DEDUP_REMOVED lines=9> */
[----:B------:R-:W2:Y:S04]  /*5480*/  @P2 LDG.E.U16 R243, desc[UR6][R168.64] ;  /* 0x00000006a8f32981 */ /* 0x000ea8000c1e1500 */
[----:B--2---:R0:W-:Y:S04]  /*5490*/  STL [R1+0x518], R243 ;  /* 0x000518f301007387 */ /* 0x0041e80000100800 */
[----:B0-----:R-:W2:Y:S04]  /*54a0*/  LDL.LU R243, [R1+0x658] ;  /* 0x0006580001f37983 */ /* 0x001ea80000300800 */
[----:B------:R-:W3:Y:S04]  /*54b0*/  LDL R168, [R1+0x4e8] ;  /* 0x0004e80001a87983 */ /* 0x000ee80000100800 */
[----:B------:R-:W3:Y:S01]  /*54c0*/  LDL R169, [R1+0x4ec] ;  /* 0x0004ec0001a97983 */ /* 0x000ee20000100800 */
[----:B------:R-:W-:-:S02]  /*54d0*/  PRMT R229, RZ, 0x7610, R229 ;  /* 0x00007610ffe57816 */ /* 0x000fc400000000e5 */
[----:B------:R-:W-:Y:S02]  /*54e0*/  PRMT R219, RZ, 0x7610, R219 ;  /* 0x00007610ffdb7816 */ /* 0x000fe400000000db */
[----:B------:R-:W-:Y:S02]  /*54f0*/  ISETP.GT.AND P1, PT, R167, 0x4, PT ;  /* 0x00000004a700780c */ /* 0x000fe40003f24270 */
[----:B---3--:R-:W-:-:S04]  /*5500*/  @P2 LOP3.LUT R169, R169, R168, RZ, 0x3c, !PT ;  /* 0x000000a8a9a92212 */ /* 0x008fc800078e3cff */
[----:B------:R-:W-:-:S04]  /*5510*/  @P2 LOP3.LUT R168, R169, R168, RZ, 0x3c, !PT ;  /* 0x000000a8a9a82212 */ /* 0x000fc800078e3cff */
[----:B------:R-:W-:-:S05]  /*5520*/  @P2 LOP3.LUT R169, R169, R168, RZ, 0x3c, !PT ;  /* 0x000000a8a9a92212 */ /* 0x000fca00078e3cff */
[----:B------:R-:W3:Y:S04]  /*5530*/  @P2 LDG.E.U16 R231, desc[UR6][R168.64] ;  /* 0x00000006a8e72981 */ /* 0x000ee8000c1e1500 */
[----:B---3--:R0:W-:Y:S04]  /*5540*/  STL [R1+0x514], R231 ;  /* 0x000514e701007387 */ /* 0x0081e80000100800 */
[----:B0-----:R-:W3:Y:S04]  /*5550*/  LDL.LU R231, [R1+0x654] ;  /* 0x0006540001e77983 */ /* 0x001ee80000300800 */
[----:B------:R-:W4:Y:S04]  /*5560*/  LDL R168, [R1+0x4e0] ;  /* 0x0004e00001a87983 */ /* 0x000f280000100800 */
[----:B------:R-:W4:Y:S02]  /*5570*/  LDL R169, [R1+0x4e4] ;  /* 0x0004e40001a97983 */ /* 0x000f240000100800 */
[----:B----4-:R-:W-:-:S04]  /*5580*/  @P0 LOP3.LUT R169, R169, R168, RZ, 0x3c, !PT ;  /* 0x000000a8a9a90212 */ /* 0x010fc800078e3cff */
[----:B------:R-:W-:-:S04]  /*5590*/  @P0 LOP3.LUT R168, R169, R168, RZ, 0x3c, !PT ;  /* 0x000000a8a9a80212 */ /* 0x000fc800078e3cff */
[----:B------:R-:W-:-:S05]  /*55a0*/  @P0 LOP3.LUT R169, R169, R168, RZ, 0x3c, !PT ;  /* 0x000000a8a9a90212 */ /* 0x000fca00078e3cff */
[----:B------:R-:W4:Y:S04]  /*55b0*/  @P0 LDG.E.U16 R229, desc[UR6][R168.64] ;  /* 0x00000006a8e50981 */ /* 0x000f28000c1e1500 */
[----:B----4-:R0:W-:Y:S04]  /*55c0*/  STL [R1+0x510], R229 ;  /* 0x000510e501007387 */ /* 0x0101e80000100800 */
[----:B0-----:R-:W4:Y:S04]  /*55d0*/  LDL.LU R229, [R1+0x650] ;  /* 0x0006500001e57983 */ /* 0x001f280000300800 */
[----:B------:R-:W2:Y:S04]  /*55e0*/  LDL R168, [R1+0x4d8] ;  /* 0x0004d80001a87983 */ /* 0x000ea80000100800 */
[----:B------:R-:W2:Y:S01]  /*55f0*/  LDL R169, [R1+0x4dc] ;  /* 0x0004dc0001a97983 */ /* 0x000ea20000100800 */
[----:B------:R-:W-:-:S02]  /*5600*/  PRMT R164, RZ, 0x7610, R164 ;  /* 0x00007610ffa47816 */ /* 0x000fc400000000a4 */
[----:B------:R-:W-:Y:S02]  /*5610*/  PRMT R19, RZ, 0x7610, R19 ;  /* 0x00007610ff137816 */ /* 0x000fe40000000013 */
[----:B------:R-:W-:Y:S02]  /*5620*/  ISETP.GT.AND P2, PT, R167, 0x5, PT ;  /* 0x00000005a700780c */ /* 0x000fe40003f44270 */
[----:B--2---:R-:W-:-:S04]  /*5630*/  @P0 LOP3.LUT R169, R169, R168, RZ, 0x3c, !PT ;  /* 0x000000a8a9a90212 */ /* 0x004fc800078e3cff */
        /* <DEDUP_REMOVED lines=36> */
[----:B------:R-:W3:Y:S02]  /*5880*/  LDL R169, [R1+0x4bc] ;  /* 0x0004bc0001a97983 */ /* 0x000ee40000100800 */
        /* <DEDUP_REMOVED lines=31> */
[----:B------:R-:W4:Y:S04]  /*5a80*/  LDL R168, [R1+0x498] ;  /* 0x0004980001a87983 */ /* 0x000f280000100800 */
[----:B------:R-:W4:Y:S01]  /*5a90*/  LDL R169, [R1+0x49c] ;  /* 0x00049c0001a97983 */ /* 0x000f220000100800 */
[----:B------:R-:W-:Y:S02]  /*5aa0*/  PRMT R195, RZ, 0x7610, R195 ;  /* 0x00007610ffc37816 */ /* 0x000fe400000000c3 */
[----:B------:R-:W-:-:S02]  /*5ab0*/  PRMT R196, RZ, 0x7610, R196 ;  /* 0x00007610ffc47816 */ /* 0x000fc400000000c4 */
[----:B------:R-:W-:Y:S01]  /*5ac0*/  ISETP.GT.AND P0, PT, R167, 0x9, PT ;  /* 0x00000009a700780c */ /* 0x000fe20003f04270 */
[----:B---3--:R-:W-:Y:S01]  /*5ad0*/  STL [R1+0x598], R190 ;  /* 0x000598be01007387 */ /* 0x008fe20000100800 */
[----:B----4-:R-:W-:-:S04]  /*5ae0*/  @P1 LOP3.LUT R169, R169, R168, RZ, 0x3c, !PT ;  /* 0x000000a8a9a91212 */ /* 0x010fc800078e3cff */
        /* <DEDUP_REMOVED lines=12> */
[----:B------:R0:W3:Y:S04]  /*5bb0*/  @P2 LDG.E.U16 R195, desc[UR6][R168.64] ;  /* 0x00000006a8c32981 */ /* 0x0000e8000c1e1500 */
[----:B------:R-:W0:Y:S04]  /*5bc0*/  LDL R168, [R1+0x488] ;  /* 0x0004880001a87983 */ /* 0x000e280000100800 */
[----:B------:R-:W0:Y:S02]  /*5bd0*/  LDL R169, [R1+0x48c] ;  /* 0x00048c0001a97983 */ /* 0x000e240000100800 */
[----:B0-----:R-:W-:-:S04]  /*5be0*/  @P2 LOP3.LUT R169, R169, R168, RZ, 0x3c, !PT ;  /* 0x000000a8a9a92212 */ /* 0x001fc800078e3cff */
[----:B------:R-:W-:-:S04]  /*5bf0*/  @P2 LOP3.LUT R168, R169, R168, RZ, 0x3c, !PT ;  /* 0x000000a8a9a82212 */ /* 0x000fc800078e3cff */
[----:B------:R-:W-:-:S05]  /*5c00*/  @P2 LOP3.LUT R169, R169, R168, RZ, 0x3c, !PT ;  /* 0x000000a8a9a92212 */ /* 0x000fca00078e3cff */
[----:B------:R0:W4:Y:S04]  /*5c10*/  @P2 LDG.E.U16 R196, desc[UR6][R168.64] ;  /* 0x00000006a8c42981 */ /* 0x000128000c1e1500 */
        /* <DEDUP_REMOVED lines=8> */
[----:B------:R0:W2:Y:S04]  /*5ca0*/  @P0 LDG.E.U16 R198, desc[UR6][R168.64] ;  /* 0x00000006a8c60981 */ /* 0x0000a8000c1e1500 */
[----:B------:R-:W0:Y:S04]  /*5cb0*/  LDL R168, [R1+0x478] ;  /* 0x0004780001a87983 */ /* 0x000e280000100800 */
[----:B------:R-:W0:Y:S02]  /*5cc0*/  LDL R169, [R1+0x47c] ;  /* 0x00047c0001a97983 */ /* 0x000e240000100800 */
        /* <DEDUP_REMOVED lines=9> */
[----:B------:R-:W3:Y:S04]  /*5d60*/  @P1 LDG.E.U16 R161, desc[UR6][R168.64] ;  /* 0x00000006a8a11981 */ /* 0x000ee8000c1e1500 */
[----:B---3--:R0:W-:Y:S04]  /*5d70*/  STL [R1+0xa8], R161 ;  /* 0x0000a8a101007387 */ /* 0x0081e80000100800 */
[----:B0-----:R-:W3:Y:S04]  /*5d80*/  LDL.LU R161, [R1+0x630] ;  /* 0x0006300001a17983 */ /* 0x001ee80000300800 */
[----:B------:R-:W4:Y:S04]  /*5d90*/  LDL R168, [R1+0x468] ;  /* 0x0004680001a87983 */ /* 0x000f280000100800 */
[----:B------:R-:W4:Y:S01]  /*5da0*/  LDL R169, [R1+0x46c] ;  /* 0x00046c0001a97983 */ /* 0x000f220000100800 */
[----:B------:R-:W-:-:S02]  /*5db0*/  PRMT R160, RZ, 0x7610, R160 ;  /* 0x00007610ffa07816 */ /* 0x000fc400000000a0 */
[----:B------:R-:W-:Y:S02]  /*5dc0*/  PRMT R12, RZ, 0x7610, R12 ;  /* 0x00007610ff0c7816 */ /* 0x000fe4000000000c */
[----:B------:R-:W-:Y:S02]  /*5dd0*/  ISETP.GT.AND P0, PT, R167, 0xc, PT ;  /* 0x0000000ca700780c */ /* 0x000fe40003f04270 */
[----:B----4-:R-:W-:-:S04]  /*5de0*/  @P1 LOP3.LUT R169, R169, R168, RZ, 0x3c, !PT ;  /* 0x000000a8a9a91212 */ /* 0x010fc800078e3cff */
[----:B------:R-:W-:-:S04]  /*5df0*/  @P1 LOP3.LUT R168, R169, R168, RZ, 0x3c, !PT ;  /* 0x000000a8a9a81212 */ /* 0x000fc800078e3cff */
[----:B------:R-:W-:-:S05]  /*5e00*/  @P1 LOP3.LUT R169, R169, R168, RZ, 0x3c, !PT ;  /* 0x000000a8a9a91212 */ /* 0x000fca00078e3cff */
[----:B------:R-:W4:Y:S04]  /*5e10*/  @P1 LDG.E.U16 R13, desc[UR6][R168.64] ;  /* 0x00000006a80d1981 */ /* 0x000f28000c1e1500 */
[----:B----4-:R0:W-:Y:S04]  /*5e20*/  STL [R1+0xa4], R13 ;  /* 0x0000a40d01007387 */ /* 0x0101e80000100800 */
[----:B0-----:R-:W4:Y:S04]  /*5e30*/  LDL.LU R13, [R1+0x62c] ;  /* 0x00062c00010d7983 */ /* 0x001f280000300800 */
[----:B------:R-:W2:Y:S04]  /*5e40*/  LDL R168, [R1+0x460] ;  /* 0x0004600001a87983 */ /* 0x000ea80000100800 */
[----:B------:R-:W2:Y:S02]  /*5e50*/  LDL R169, [R1+0x464] ;  /* 0x0004640001a97983 */ /* 0x000ea40000100800 */
        /* <DEDUP_REMOVED lines=80> */
[----:B------:R-:W2:Y:S04]  /*6360*/  LDL R168, [R1+0x418] ;  /* 0x0004180001a87983 */ /* 0x000ea80000100800 */
[----:B------:R-:W2:Y:S01]  /*6370*/  LDL R169, [R1+0x41c] ;  /* 0x00041c0001a97983 */ /* 0x000ea20000100800 */
[----:B------:R-:W-:Y:S02]  /*6380*/  PRMT R212, RZ, 0x7610, R212 ;  /* 0x00007610ffd47816 */ /* 0x000fe400000000d4 */
[----:B------:R-:W-:-:S02]  /*6390*/  PRMT R211, RZ, 0x7610, R211 ;  /* 0x00007610ffd37816 */ /* 0x000fc400000000d3 */
[----:B------:R-:W-:Y:S01]  /*63a0*/  ISETP.GT.AND P2, PT, R167, 0x11, PT ;  /* 0x00000011a700780c */ /* 0x000fe20003f44270 */
[----:B----4-:R-:W-:Y:S01]  /*63b0*/  STL [R1+0x590], R188 ;  /* 0x000590bc01007387 */ /* 0x010fe20000100800 */
[----:B--2---:R-:W-:-:S04]  /*63c0*/  @P0 LOP3.LUT R169, R169, R168, RZ, 0x3c, !PT ;  /* 0x000000a8a9a90212 */ /* 0x004fc800078e3cff */
[----:B------:R-:W-:-:S04]  /*63d0*/  @P0 LOP3.LUT R168, R169, R168, RZ, 0x3c, !PT ;  /* 0x000000a8a9a80212 */ /* 0x000fc800078e3cff */
[----:B------:R-:W-:-:S05]  /*63e0*/  @P0 LOP3.LUT R169, R169, R168, RZ, 0x3c, !PT ;  /* 0x000000a8a9a90212 */ /* 0x000fca00078e3cff */
[----:B------:R-:W2:Y:S04]  /*63f0*/  @P0 LDG.E.U16 R189, desc[UR6][R168.64] ;  /* 0x00000006a8bd0981 */ /* 0x000ea8000c1e1500 */
[----:B------:R-:W4:Y:S04]  /*6400*/  LDL R168, [R1+0x410] ;  /* 0x0004100001a87983 */ /* 0x000f280000100800 */
[----:B------:R-:W4:Y:S01]  /*6410*/  LDL R169, [R1+0x414] ;  /* 0x0004140001a97983 */ /* 0x000f220000100800 */
[----:B------:R-:W-:Y:S02]  /*6420*/  PRMT R246, RZ, 0x7610, R246 ;  /* 0x00007610fff67816 */ /* 0x000fe400000000f6 */
[----:B------:R-:W-:-:S02]  /*6430*/  PRMT R14, RZ, 0x7610, R14 ;  /* 0x00007610ff0e7816 */ /* 0x000fc4000000000e */
[----:B------:R-:W-:Y:S01]  /*6440*/  ISETP.GT.AND P0, PT, R167, 0x12, PT ;  /* 0x00000012a700780c */ /* 0x000fe20003f04270 */
[----:B--2---:R-:W-:Y:S01]  /*6450*/  STL [R1+0x59c], R189 ;  /* 0x00059cbd01007387 */ /* 0x004fe20000100800 */
[----:B----4-:R-:W-:-:S04]  /*6460*/  @P1 LOP3.LUT R169, R169, R168, RZ, 0x3c, !PT ;  /* 0x000000a8a9a91212 */ /* 0x010fc800078e3cff */
        /* <DEDUP_REMOVED lines=71> */
[----:B------:R-:W3:Y:S04]  /*68e0*/  LDL R168, [R1+0x3c8] ;  /* 0x0003c80001a87983 */ /* 0x000ee80000100800 */
[----:B------:R-:W3:Y:S04]  /*68f0*/  LDL R169, [R1+0x3cc] ;  /* 0x0003cc0001a97983 */ /* 0x000ee80000100800 */
[----:B----4-:R0:W-:Y:S04]  /*6900*/  STL [R1+0x54], R2 ;  /* 0x0000540201007387 */ /* 0x0101e80000100800 */
[----:B0-----:R-:W4:Y:S01]  /*6910*/  LDL R2, [R1+0x3a0] ;  /* 0x0003a00001027983 */ /* 0x001f220000100800 */
        /* <DEDUP_REMOVED lines=15> */
[----:B------:R-:W4:Y:S04]  /*6a10*/  LDL R168, [R1+0x3ac] ;  /* 0x0003ac0001a87983 */ /* 0x000f280000100800 */
[----:B------:R-:W4:Y:S04]  /*6a20*/  LDL R169, [R1+0x3b0] ;  /* 0x0003b00001a97983 */ /* 0x000f280000100800 */
[----:B--2---:R0:W-:Y:S04]  /*6a30*/  STL [R1+0x4c], R193 ;  /* 0x00004cc101007387 */ /* 0x0041e80000100800 */
[----:B0-----:R-:W2:Y:S01]  /*6a40*/  LDL R193, [R1+0x390] ;  /* 0x0003900001c17983 */ /* 0x001ea20000100800 */
        /* <DEDUP_REMOVED lines=14> */
[----:B------:R-:W2:Y:S01]  /*6b30*/  LDL R169, [R1+0x39c] ;  /* 0x00039c0001a97983 */ /* 0x000ea20000100800 */
[----:B------:R-:W-:Y:S01]  /*6b40*/  @P1 IMAD.MOV.U32 R168, RZ, RZ, R2 ;  /* 0x000000ffffa81224 */ /* 0x000fe200078e0002 */
[----:B------:R-:W-:-:S02]  /*6b50*/  PRMT R6, RZ, 0x7610, R6 ;  /* 0x00007610ff067816 */ /* 0x000fc40000000006 */
[----:B------:R-:W4:Y:S01]  /*6b60*/  LDL R2, [R1+0x380] ;  /* 0x0003800001027983 */ /* 0x000f220000100800 */
[----:B------:R-:W-:Y:S02]  /*6b70*/  PRMT R166, RZ, 0x7610, R166 ;  /* 0x00007610ffa67816 */ /* 0x000fe400000000a6 */
[----:B------:R-:W-:Y:S01]  /*6b80*/  ISETP.GT.AND P0, PT, R167, 0x18, PT ;  /* 0x00000018a700780c */ /* 0x000fe20003f04270 */
[----:B--2---:R-:W2:Y:S04]  /*6b90*/  @P1 LDG.E.U16 R20, desc[UR6][R168.64] ;  /* 0x00000006a8141981 */ /* 0x004ea8000c1e1500 */
[----:B--2---:R0:W-:Y:S04]  /*6ba0*/  STL [R1+0x40], R20 ;  /* 0x0000401401007387 */ /* 0x0041e80000100800 */
[----:B0-----:R-:W2:Y:S04]  /*6bb0*/  LDL.LU R20, [R1+0x5ec] ;  /* 0x0005ec0001147983 */ /* 0x001ea80000300800 */
[----:B------:R-:W3:Y:S04]  /*6bc0*/  LDL R168, [R1+0x394] ;  /* 0x0003940001a87983 */ /* 0x000ee80000100800 */
[----:B------:R-:W3:Y:S02]  /*6bd0*/  LDL R169, [R1+0x398] ;  /* 0x0003980001a97983 */ /* 0x000ee40000100800 */
[----:B---3--:R-:W-:-:S04]  /*6be0*/  @P2 LOP3.LUT R169, R169, R168, RZ, 0x3c, !PT ;  /* 0x000000a8a9a92212 */ /* 0x008fc800078e3cff */
[----:B------:R-:W-:-:S04]  /*6bf0*/  @P2 LOP3.LUT R168, R169, R168, RZ, 0x3c, !PT ;  /* 0x000000a8a9a82212 */ /* 0x000fc800078e3cff */
[----:B------:R-:W-:-:S05]  /*6c00*/  @P2 LOP3.LUT R169, R169, R168, RZ, 0x3c, !PT ;  /* 0x000000a8a9a92212 */ /* 0x000fca00078e3cff */
[----:B------:R0:W3:Y:S04]  /*6c10*/  @P2 LDG.E.U16 R6, desc[UR6][R168.64] ;  /* 0x00000006a8062981 */ /* 0x0000e8000c1e1500 */
[----:B------:R-:W4:Y:S01]  /*6c20*/  LDL R169, [R1+0x38c] ;  /* 0x00038c0001a97983 */ /* 0x000f220000100800 */
[----:B0-----:R-:W-:-:S03]  /*6c30*/  @P2 IMAD.MOV.U32 R168, RZ, RZ, R193 ;  /* 0x000000ffffa82224 */ /* 0x001fc600078e00c1 */
[----:B---3--:R-:W-:Y:S01]  /*6c40*/  STL [R1+0x5a0], R6 ;  /* 0x0005a00601007387 */ /* 0x008fe20000100800 */
[----:B------:R-:W-:-:S03]  /*6c50*/  PRMT R210, RZ, 0x7610, R210 ;  /* 0x00007610ffd27816 */ /* 0x000fc600000000d2 */
[----:B------:R-:W3:Y:S04]  /*6c60*/  LDL R193, [R1+0x368] ;  /* 0x0003680001c17983 */ /* 0x000ee80000100800 */
[----:B----4-:R-:W4:Y:S04]  /*6c70*/  @P2 LDG.E.U16 R166, desc[UR6][R168.64] ;  /* 0x00000006a8a62981 */ /* 0x010f28000c1e1500 */
[----:B------:R-:W2:Y:S04]  /*6c80*/  LDL R168, [R1+0x384] ;  /* 0x0003840001a87983 */ /* 0x000ea80000100800 */
[----:B------:R-:W2:Y:S04]  /*6c90*/  LDL R169, [R1+0x388] ;  /* 0x0003880001a97983 */ /* 0x000ea80000100800 */
[----:B----4-:R-:W-:Y:S01]  /*6ca0*/  STL [R1+0x5a4], R166 ;  /* 0x0005a4a601007387 */ /* 0x010fe20000100800 */
[----:B--2---:R-:W-:-:S04]  /*6cb0*/  @P0 LOP3.LUT R169, R169, R168, RZ, 0x3c, !PT ;  /* 0x000000a8a9a90212 */ /* 0x004fc800078e3cff */
[----:B------:R-:W-:-:S04]  /*6cc0*/  @P0 LOP3.LUT R168, R169, R168, RZ, 0x3c, !PT ;  /* 0x000000a8a9a80212 */ /* 0x000fc800078e3cff */
[----:B------:R-:W-:-:S05]  /*6cd0*/  @P0 LOP3.LUT R169, R169, R168, RZ, 0x3c, !PT ;  /* 0x000000a8a9a90212 */ /* 0x000fca00078e3cff */
[----:B------:R0:W2:Y:S04]  /*6ce0*/  @P0 LDG.E.U16 R210, desc[UR6][R168.64] ;  /* 0x00000006a8d20981 */ /* 0x0000a8000c1e1500 */
[----:B------:R-:W4:Y:S01]  /*6cf0*/  LDL R169, [R1+0x37c] ;  /* 0x00037c0001a97983 */ /* 0x000f220000100800 */
[----:B------:R-:W-:Y:S01]  /*6d00*/  PRMT R209, RZ, 0x7610, R209 ;  /* 0x00007610ffd17816 */ /* 0x000fe200000000d1 */
[----:B0-----:R-:W-:Y:S01]  /*6d10*/  @P0 IMAD.MOV.U32 R168, RZ, RZ, R2 ;  /* 0x000000ffffa80224 */ /* 0x001fe200078e0002 */
[----:B------:R-:W-:Y:S01]  /*6d20*/  ISETP.GT.AND P1, PT, R167, 0x19, PT ;  /* 0x00000019a700780c */ /* 0x000fe20003f24270 */
[----:B------:R-:W2:Y:S04]  /*6d30*/  LDL R2, [R1+0x358] ;  /* 0x0003580001027983 */ /* 0x000ea80000100800 */
[----:B----4-:R0:W4:Y:S04]  /*6d40*/  @P0 LDG.E.U16 R209, desc[UR6][R168.64] ;  /* 0x00000006a8d10981 */ /* 0x010128000c1e1500 */
[----:B------:R-:W0:Y:S04]  /*6d50*/  LDL R168, [R1+0x374] ;  /* 0x0003740001a87983 */ /* 0x000e280000100800 */
[----:B------:R-:W0:Y:S01]  /*6d60*/  LDL R169, [R1+0x378] ;  /* 0x0003780001a97983 */ /* 0x000e220000100800 */
[----:B------:R-:W-:-:S02]  /*6d70*/  PRMT R250, RZ, 0x7610, R250 ;  /* 0x00007610fffa7816 */ /* 0x000fc400000000fa */
[----:B0-----:R-:W-:-:S04]  /*6d80*/  @P1 LOP3.LUT R169, R169, R168, RZ, 0x3c, !PT ;  /* 0x000000a8a9a91212 */ /* 0x001fc800078e3cff */
[----:B------:R-:W-:-:S04]  /*6d90*/  @P1 LOP3.LUT R168, R169, R168, RZ, 0x3c, !PT ;  /* 0x000000a8a9a81212 */ /* 0x000fc800078e3cff */
[----:B------:R-:W-:-:S05]  /*6da0*/  @P1 LOP3.LUT R169, R169, R168, RZ, 0x3c, !PT ;  /* 0x000000a8a9a91212 */ /* 0x000fca00078e3cff */
[----:B------:R0:W4:Y:S04]  /*6db0*/  @P1 LDG.E.U16 R250, desc[UR6][R168.64] ;  /* 0x00000006a8fa1981 */ /* 0x000128000c1e1500 */
[----:B------:R-:W0:Y:S04]  /*6dc0*/  LDL R168, [R1+0x36c] ;  /* 0x00036c0001a87983 */ /* 0x000e280000100800 */
[----:B------:R-:W0:Y:S01]  /*6dd0*/  LDL R169, [R1+0x370] ;  /* 0x0003700001a97983 */ /* 0x000e220000100800 */
[----:B------:R-:W-:Y:S02]  /*6de0*/  PRMT R252, RZ, 0x7610, R252 ;  /* 0x00007610fffc7816 */ /* 0x000fe400000000fc */
[----:B------:R-:W-:-:S02]  /*6df0*/  ISETP.GT.AND P2, PT, R167, 0x1a, PT ;  /* 0x0000001aa700780c */ /* 0x000fc40003f44270 */
[----:B0-----:R-:W-:-:S04]  /*6e00*/  @P1 LOP3.LUT R169, R169, R168, RZ, 0x3c, !PT ;  /* 0x000000a8a9a91212 */ /* 0x001fc800078e3cff */
[----:B------:R-:W-:-:S04]  /*6e10*/  @P1 LOP3.LUT R168, R169, R168, RZ, 0x3c, !PT ;  /* 0x000000a8a9a81212 */ /* 0x000fc800078e3cff */
[----:B------:R-:W-:-:S05]  /*6e20*/  @P1 LOP3.LUT R169, R169, R168, RZ, 0x3c, !PT ;  /* 0x000000a8a9a91212 */ /* 0x000fca00078e3cff */
[----:B------:R3:W4:Y:S04]  /*6e30*/  @P1 LDG.E.U16 R252, desc[UR6][R168.64] ;  /* 0x00000006a8fc1981 */ /* 0x000728000c1e1500 */
[----:B------:R-:W2:Y:S01]  /*6e40*/  LDL R169, [R1+0x364] ;  /* 0x0003640001a97983 */ /* 0x000ea20000100800 */
[----:B------:R-:W-:Y:S01]  /*6e50*/  PRMT R186, RZ, 0x7610, R186 ;  /* 0x00007610ffba7816 */ /* 0x000fe200000000ba */
[----:B---3--:R-:W-:Y:S01]  /*6e60*/  @P2 IMAD.MOV.U32 R168, RZ, RZ, R193 ;  /* 0x000000ffffa82224 */ /* 0x008fe200078e00c1 */
[----:B------:R-:W-:Y:S01]  /*6e70*/  PRMT R185, RZ, 0x7610, R185 ;  /* 0x00007610ffb97816 */ /* 0x000fe200000000b9 */
[----:B------:R-:W3:Y:S04]  /*6e80*/  LDL R193, [R1+0x344] ;  /* 0x0003440001c17983 */ /* 0x000ee80000100800 */
[----:B--2---:R-:W2:Y:S04]  /*6e90*/  @P2 LDG.E.U16 R186, desc[UR6][R168.64] ;  /* 0x00000006a8ba2981 */ /* 0x004ea8000c1e1500 */
[----:B------:R-:W4:Y:S04]  /*6ea0*/  LDL R168, [R1+0x35c] ;  /* 0x00035c0001a87983 */ /* 0x000f280000100800 */
[----:B------:R-:W4:Y:S01]  /*6eb0*/  LDL R169, [R1+0x360] ;  /* 0x0003600001a97983 */ /* 0x000f220000100800 */
[----:B------:R-:W-:-:S03]  /*6ec0*/  ISETP.GT.AND P0, PT, R167, 0x1b, PT ;  /* 0x0000001ba700780c */ /* 0x000fc60003f04270 */
[----:B--2---:R0:W-:Y:S01]  /*6ed0*/  STL [R1+0x3c], R186 ;  /* 0x00003cba01007387 */ /* 0x0041e20000100800 */
[----:B------:R-:W-:-:S03]  /*6ee0*/  PRMT R0, RZ, 0x7610, R0 ;  /* 0x00007610ff007816 */ /* 0x000fc60000000000 */
[----:B0-----:R-:W2:Y:S01]  /*6ef0*/  LDL R186, [R1+0x348] ;  /* 0x0003480001ba7983 */ /* 0x001ea20000100800 */
[----:B----4-:R-:W-:-:S04]  /*6f00*/  @P2 LOP3.LUT R169, R169, R168, RZ, 0x3c, !PT ;  /* 0x000000a8a9a92212 */ /* 0x010fc800078e3cff */
[----:B------:R-:W-:-:S04]  /*6f10*/  @P2 LOP3.LUT R168, R169, R168, RZ, 0x3c, !PT ;  /* 0x000000a8a9a82212 */ /* 0x000fc800078e3cff */
[----:B------:R-:W-:-:S05]  /*6f20*/  @P2 LOP3.LUT R169, R169, R168, RZ, 0x3c, !PT ;  /* 0x000000a8a9a92212 */ /* 0x000fca00078e3cff */
[----:B------:R0:W4:Y:S04]  /*6f30*/  @P2 LDG.E.U16 R185, desc[UR6][R168.64] ;  /* 0x00000006a8b92981 */ /* 0x000128000c1e1500 */
[----:B------:R-:W3:Y:S01]  /*6f40*/  LDL R169, [R1+0x354] ;  /* 0x0003540001a97983 */ /* 0x000ee20000100800 */
[----:B0-----:R-:W-:-:S03]  /*6f50*/  @P0 IMAD.MOV.U32 R168, RZ, RZ, R2 ;  /* 0x000000ffffa80224 */ /* 0x001fc600078e0002 */
[----:B----4-:R0:W-:Y:S01]  /*6f60*/  STL [R1+0x38], R185 ;  /* 0x000038b901007387 */ /* 0x0101e20000100800 */
[----:B------:R-:W-:Y:S02]  /*6f70*/  ISETP.GT.AND P1, PT, R167, 0x1c, PT ;  /* 0x0000001ca700780c */ /* 0x000fe40003f24270 */
[----:B------:R-:W-:Y:S01]  /*6f80*/  PRMT R152, RZ, 0x7610, R152 ;  /* 0x00007610ff987816 */ /* 0x000fe20000000098 */
[----:B------:R-:W4:Y:S04]  /*6f90*/  LDL R2, [R1+0x334] ;  /* 0x0003340001027983 */ /* 0x000f280000100800 */
[----:B---3--:R1:W3:Y:S01]  /*6fa0*/  @P0 LDG.E.U16 R0, desc[UR6][R168.64] ;  /* 0x00000006a8000981 */ /* 0x0082e2000c1e1500 */
[----:B------:R-:W-:-:S03]  /*6fb0*/  PRMT R18, RZ, 0x7610, R18 ;  /* 0x00007610ff127816 */ /* 0x000fc60000000012 */
[----:B0-----:R-:W4:Y:S04]  /*6fc0*/  LDL R185, [R1+0x340] ;  /* 0x0003400001b97983 */ /* 0x001f280000100800 */
[----:B------:R-:W1:Y:S04]  /*6fd0*/  LDL R168, [R1+0x34c] ;  /* 0x00034c0001a87983 */ /* 0x000e680000100800 */
[----:B------:R-:W1:Y:S02]  /*6fe0*/  LDL R169, [R1+0x350] ;  /* 0x0003500001a97983 */ /* 0x000e640000100800 */
[----:B-1----:R-:W-:-:S04]  /*6ff0*/  @P0 LOP3.LUT R169, R169, R168, RZ, 0x3c, !PT ;  /* 0x000000a8a9a90212 */ /* 0x002fc800078e3cff */
[----:B------:R-:W-:-:S04]  /*7000*/  @P0 LOP3.LUT R168, R169, R168, RZ, 0x3c, !PT ;  /* 0x000000a8a9a80212 */ /* 0x000fc800078e3cff */
[----:B------:R-:W-:-:S05]  /*7010*/  @P0 LOP3.LUT R169, R169, R168, RZ, 0x3c, !PT ;  /* 0x000000a8a9a90212 */ /* 0x000fca00078e3cff */
[----:B------:R2:W4:Y:S02]  /*7020*/  @P0 LDG.E.U16 R152, desc[UR6][R168.64] ;  /* 0x00000006a8980981 */ /* 0x000524000c1e1500 */
[----:B--2---:R-:W-:Y:S02]  /*7030*/  @P1 IMAD.MOV.U32 R168, RZ, RZ, R186 ;  /* 0x000000ffffa81224 */ /* 0x004fe400078e00ba */
[----:B------:R-:W-:-:S05]  /*7040*/  @P1 IMAD.MOV.U32 R169, RZ, RZ, R193 ;  /* 0x000000ffffa91224 */ /* 0x000fca00078e00c1 */
[----:B------:R-:W2:Y:S04]  /*7050*/  @P1 LDG.E.U16 R18, desc[UR6][R168.64] ;  /* 0x00000006a8121981 */ /* 0x000ea8000c1e1500 */
[----:B---3--:R0:W-:Y:S04]  /*7060*/  STL [R1+0x30], R0 ;  /* 0x0000300001007387 */ /* 0x0081e80000100800 */
[----:B0-----:R-:W3:Y:S04]  /*7070*/  LDL R0, [R1+0x338] ;  /* 0x0003380001007983 */ /* 0x001ee80000100800 */
[----:B----4-:R0:W-:Y:S04]  /*7080*/  STL [R1+0x28], R152 ;  /* 0x0000289801007387 */ /* 0x0101e80000100800 */
[----:B0-----:R-:W4:Y:S04]  /*7090*/  LDL.LU R152, [R1+0x5e8] ;  /* 0x0005e80001987983 */ /* 0x001f280000300800 */
[----:B------:R-:W4:Y:S04]  /*70a0*/  LDL R193, [R1+0x324] ;  /* 0x0003240001c17983 */ /* 0x000f280000100800 */
[----:B------:R-:W4:Y:S04]  /*70b0*/  LDL R186, [R1+0x328] ;  /* 0x0003280001ba7983 */ /* 0x000f280000100800 */
[----:B--2---:R0:W-:Y:S04]  /*70c0*/  STL [R1+0x24], R18 ;  /* 0x0000241201007387 */ /* 0x0041e80000100800 */
[----:B0-----:R-:W2:Y:S04]  /*70d0*/  LDL.LU R18, [R1+0x5e4] ;  /* 0x0005e40001127983 */ /* 0x001ea80000300800 */
[----:B------:R-:W3:Y:S01]  /*70e0*/  LDL R169, [R1+0x33c] ;  /* 0x00033c0001a97983 */ /* 0x000ee20000100800 */
[----:B------:R-:W-:Y:S01]  /*70f0*/  ISETP.GT.AND P2, PT, R167, 0x1d, PT ;  /* 0x0000001da700780c */ /* 0x000fe20003f44270 */
[----:B------:R-:W-:Y:S01]  /*7100*/  @P1 IMAD.MOV.U32 R168, RZ, RZ, R185 ;  /* 0x000000ffffa81224 */ /* 0x000fe200078e00b9 */
[----:B------:R-:W-:Y:S01]  /*7110*/  PRMT R184, RZ, 0x7610, R184 ;  /* 0x00007610ffb87816 */ /* 0x000fe200000000b8 */
[----:B------:R-:W2:Y:S01]  /*7120*/  LDL R185, [R1+0x31c] ;  /* 0x00031c0001b97983 */ /* 0x000ea20000100800 */
[----:B------:R-:W-:-:S04]  /*7130*/  PRMT R23, RZ, 0x7610, R23 ;  /* 0x00007610ff177816 */ /* 0x000fc80000000017 */
[----:B---3--:R0:W3:Y:S05]  /*7140*/  @P1 LDG.E.U16 R184, desc[UR6][R168.64] ;  /* 0x00000006a8b81981 */ /* 0x0080ea000c1e1500 */
[----:B0-----:R-:W-:Y:S02]  /*7150*/  @P2 IMAD.MOV.U32 R168, RZ, RZ, R0 ;  /* 0x000000ffffa82224 */ /* 0x001fe400078e0000 */
[----:B------:R-:W-:-:S05]  /*7160*/  @P2 IMAD.MOV.U32 R169, RZ, RZ, R2 ;  /* 0x000000ffffa92224 */ /* 0x000fca00078e0002 */
[----:B------:R-:W4:Y:S04]  /*7170*/  @P2 LDG.E.U16 R23, desc[UR6][R168.64] ;  /* 0x00000006a8172981 */ /* 0x000f28000c1e1500 */
[----:B---3--:R0:W-:Y:S04]  /*7180*/  STL [R1+0x20], R184 ;  /* 0x000020b801007387 */ /* 0x0081e80000100800 */
[----:B------:R-:W3:Y:S04]  /*7190*/  LDL R2, [R1+0x314] ;  /* 0x0003140001027983 */ /* 0x000ee80000100800 */
[----:B------:R-:W3:Y:S04]  /*71a0*/  LDL R0, [R1+0x318] ;  /* 0x0003180001007983 */ /* 0x000ee80000100800 */
[----:B0-----:R-:W2:Y:S04]  /*71b0*/  LDL R184, [R1+0x320] ;  /* 0x0003200001b87983 */ /* 0x001ea80000100800 */
[----:B----4-:R0:W-:Y:S04]  /*71c0*/  STL [R1+0x1c], R23 ;  /* 0x00001c1701007387 */ /* 0x0101e80000100800 */
[----:B0-----:R-:W4:Y:S04]  /*71d0*/  LDL.LU R23, [R1+0x5e0] ;  /* 0x0005e00001177983 */ /* 0x001f280000300800 */
[----:B------:R-:W3:Y:S04]  /*71e0*/  LDL R168, [R1+0x32c] ;  /* 0x00032c0001a87983 */ /* 0x000ee80000100800 */
[----:B------:R-:W3:Y:S01]  /*71f0*/  LDL R169, [R1+0x330] ;  /* 0x0003300001a97983 */ /* 0x000ee20000100800 */
[----:B------:R-:W-:-:S02]  /*7200*/  ISETP.GT.AND P0, PT, R167, 0x1e, PT ;  /* 0x0000001ea700780c */ /* 0x000fc40003f04270 */
[----:B------:R-:W-:Y:S02]  /*7210*/  PRMT R16, RZ, 0x7610, R16 ;  /* 0x00007610ff107816 */ /* 0x000fe40000000010 */
[----:B------:R-:W-:Y:S02]  /*7220*/  PRMT R189, RZ, 0x7610, R189 ;  /* 0x00007610ffbd7816 */ /* 0x000fe400000000bd */
[----:B------:R-:W-:Y:S02]  /*7230*/  PRMT R190, RZ, 0x7610, R190 ;  /* 0x00007610ffbe7816 */ /* 0x000fe400000000be */
[----:B---3--:R-:W-:-:S04]  /*7240*/  @P2 LOP3.LUT R169, R169, R168, RZ, 0x3c, !PT ;  /* 0x000000a8a9a92212 */ /* 0x008fc800078e3cff */
[----:B------:R-:W-:-:S04]  /*7250*/  @P2 LOP3.LUT R168, R169, R168, RZ, 0x3c, !PT ;  /* 0x000000a8a9a82212 */ /* 0x000fc800078e3cff */
[----:B------:R-:W-:-:S05]  /*7260*/  @P2 LOP3.LUT R169, R169, R168, RZ, 0x3c, !PT ;  /* 0x000000a8a9a92212 */ /* 0x000fca00078e3cff */
[----:B------:R0:W3:Y:S02]  /*7270*/  @P2 LDG.E.U16 R16, desc[UR6][R168.64] ;  /* 0x00000006a8102981 */ /* 0x0000e4000c1e1500 */
[----:B0-----:R-:W-:Y:S02]  /*7280*/  @P0 IMAD.MOV.U32 R168, RZ, RZ, R186 ;  /* 0x000000ffffa80224 */ /* 0x001fe400078e00ba */
[----:B------:R-:W-:-:S05]  /*7290*/  @P0 IMAD.MOV.U32 R169, RZ, RZ, R193 ;  /* 0x000000ffffa90224 */ /* 0x000fca00078e00c1 */
[----:B------:R2:W4:Y:S02]  /*72a0*/  @P0 LDG.E.U16 R189, desc[UR6][R168.64] ;  /* 0x00000006a8bd0981 */ /* 0x000524000c1e1500 */
[----:B--2---:R-:W-:Y:S02]  /*72b0*/  @P0 IMAD.MOV.U32 R168, RZ, RZ, R184 ;  /* 0x000000ffffa80224 */ /* 0x004fe400078e00b8 */
[----:B------:R-:W-:-:S05]  /*72c0*/  @P0 IMAD.MOV.U32 R169, RZ, RZ, R185 ;  /* 0x000000ffffa90224 */ /* 0x000fca00078e00b9 */
[----:B------:R0:W2:Y:S01]  /*72d0*/  @P0 LDG.E.U16 R190, desc[UR6][R168.64] ;  /* 0x00000006a8be0981 */ /* 0x0000a2000c1e1500 */
[----:B------:R-:W-:Y:S02]  /*72e0*/  ISETP.GT.AND P1, PT, R167, 0x1f, PT ;  /* 0x0000001fa700780c */ /* 0x000fe40003f24270 */
[----:B------:R-:W-:-:S11]  /*72f0*/  PRMT R5, RZ, 0x7610, R5 ;  /* 0x00007610ff057816 */ /* 0x000fd60000000005 */
[----:B0-----:R-:W-:Y:S02]  /*7300*/  @P1 IMAD.MOV.U32 R168, RZ, RZ, R0 ;  /* 0x000000ffffa81224 */ /* 0x001fe400078e0000 */
[----:B------:R-:W-:-:S05]  /*7310*/  @P1 IMAD.MOV.U32 R169, RZ, RZ, R2 ;  /* 0x000000ffffa91224 */ /* 0x000fca00078e0002 */
[----:B------:R-:W2:Y:S04]  /*7320*/  @P1 LDG.E.U16 R5, desc[UR6][R168.64] ;  /* 0x00000006a8051981 */ /* 0x000ea8000c1e1500 */
[----:B---3--:R0:W-:Y:S04]  /*7330*/  STL [R1+0x18], R16 ;  /* 0x0000181001007387 */ /* 0x0081e80000100800 */
[----:B0-----:R-:W3:Y:S04]  /*7340*/  LDL.LU R16, [R1+0x5dc] ;  /* 0x0005dc0001107983 */ /* 0x001ee80000300800 */
[----:B------:R-:W3:Y:S04]  /*7350*/  LDL R186, [R1+0x310] ;  /* 0x0003100001ba7983 */ /* 0x000ee80000100800 */
[----:B----4-:R-:W-:Y:S04]  /*7360*/  STL [R1+0x5a8], R189 ;  /* 0x0005a8bd01007387 */ /* 0x010fe80000100800 */
[----:B------:R-:W4:Y:S04]  /*7370*/  LDL R193, [R1+0x308] ;  /* 0x0003080001c17983 */ /* 0x000f280000100800 */
[----:B--2---:R-:W-:Y:S04]  /*7380*/  STL [R1+0x5ac], R190 ;  /* 0x0005acbe01007387 */ /* 0x004fe80000100800 */
[----:B------:R-:W2:Y:S01]  /*7390*/  LDL R169, [R1+0x30c] ;  /* 0x00030c0001a97983 */ /* 0x000ea20000100800 */
[----:B------:R-:W-:-:S03]  /*73a0*/  PRMT R165, RZ, 0x7610, R165 ;  /* 0x00007610ffa57816 */ /* 0x000fc600000000a5 */
[----:B------:R-:W4:Y:S04]  /*73b0*/  LDL R2, [R1+0x2fc] ;  /* 0x0002fc0001027983 */ /* 0x000f280000100800 */
[----:B------:R-:W4:Y:S04]  /*73c0*/  LDL R0, [R1+0x300] ;  /* 0x0003000001007983 */ /* 0x000f280000100800 */
[----:B------:R-:W4:Y:S04]  /*73d0*/  LDL R185, [R1+0x2f4] ;  /* 0x0002f40001b97983 */ /* 0x000f280000100800 */
[----:B------:R-:W4:Y:S04]  /*73e0*/  LDL R184, [R1+0x2f8] ;  /* 0x0002f80001b87983 */ /* 0x000f280000100800 */
[----:B------:R-:W-:Y:S01]  /*73f0*/  STL [R1+0x5b0], R5 ;  /* 0x0005b00501007387 */ /* 0x000fe20000100800 */
[----:B---3--:R-:W-:Y:S01]  /*7400*/  @P1 IMAD.MOV.U32 R168, RZ, RZ, R186 ;  /* 0x000000ffffa81224 */ /* 0x008fe200078e00ba */
[----:B------:R-:W-:-:S02]  /*7410*/  ISETP.GT.AND P2, PT, R167, 0x20, PT ;  /* 0x00000020a700780c */ /* 0x000fc40003f44270 */
[----:B------:R-:W3:Y:S04]  /*7420*/  LDL R186, [R1+0x2f0] ;  /* 0x0002f00001ba7983 */ /* 0x000ee80000100800 */
[----:B--2---:R4:W2:Y:S04]  /*7430*/  @P1 LDG.E.U16 R165, desc[UR6][R168.64] ;  /* 0x00000006a8a51981 */ /* 0x0048a8000c1e1500 */
[----:B------:R-:W3:Y:S01]  /*7440*/  LDL R169, [R1+0x304] ;  /* 0x0003040001a97983 */ /* 0x000ee20000100800 */
[----:B------:R-:W-:Y:S02]  /*7450*/  ISETP.GT.AND P0, PT, R167, 0x21, PT ;  /* 0x00000021a700780c */ /* 0x000fe40003f04270 */
[----:B----4-:R-:W-:Y:S01]  /*7460*/  @P2 IMAD.MOV.U32 R168, RZ, RZ, R193 ;  /* 0x000000ffffa82224 */ /* 0x010fe200078e00c1 */
[----:B------:R-:W-:-:S02]  /*7470*/  PRMT R208, RZ, 0x7610, R208 ;  /* 0x00007610ffd07816 */ /* 0x000fc400000000d0 */
[----:B------:R-:W-:Y:S02]  /*7480*/  PRMT R207, RZ, 0x7610, R207 ;  /* 0x00007610ffcf7816 */ /* 0x000fe400000000cf */
[----:B------:R-:W-:Y:S02]  /*7490*/  PRMT R22, RZ, 0x7610, R22 ;  /* 0x00007610ff167816 */ /* 0x000fe40000000016 */
[----:B---3--:R0:W3:Y:S02]  /*74a0*/  @P2 LDG.E.U16 R208, desc[UR6][R168.64] ;  /* 0x00000006a8d02981 */ /* 0x0080e4000c1e1500 */
[----:B0-----:R-:W-:Y:S02]  /*74b0*/  @P2 IMAD.MOV.U32 R168, RZ, RZ, R0 ;  /* 0x000000ffffa82224 */ /* 0x001fe400078e0000 */
[----:B------:R-:W-:-:S05]  /*74c0*/  @P2 IMAD.MOV.U32 R169, RZ, RZ, R2 ;  /* 0x000000ffffa92224 */ /* 0x000fca00078e0002 */
[----:B------:R0:W4:Y:S02]  /*74d0*/  @P2 LDG.E.U16 R207, desc[UR6][R168.64] ;  /* 0x00000006a8cf2981 */ /* 0x000124000c1e1500 */
[----:B0-----:R-:W-:Y:S02]  /*74e0*/  @P0 IMAD.MOV.U32 R168, RZ, RZ, R184 ;  /* 0x000000ffffa80224 */ /* 0x001fe400078e00b8 */
[----:B------:R-:W-:-:S05]  /*74f0*/  @P0 IMAD.MOV.U32 R169, RZ, RZ, R185 ;  /* 0x000000ffffa90224 */ /* 0x000fca00078e00b9 */
[----:B------:R-:W3:Y:S04]  /*7500*/  @P0 LDG.E.U16 R22, desc[UR6][R168.64] ;  /* 0x00000006a8160981 */ /* 0x000ee8000c1e1500 */
[----:B--2---:R-:W-:Y:S04]  /*7510*/  STL [R1+0x5b4], R165 ;  /* 0x0005b4a501007387 */ /* 0x004fe80000100800 */
[----:B------:R-:W2:Y:S04]  /*7520*/  LDL R193, [R1+0x2e8] ;  /* 0x0002e80001c17983 */ /* 0x000ea80000100800 */
[----:B------:R-:W4:Y:S04]  /*7530*/  LDL R2, [R1+0x2dc] ;  /* 0x0002dc0001027983 */ /* 0x000f280000100800 */
[----:B------:R-:W4:Y:S04]  /*7540*/  LDL R0, [R1+0x2e0] ;  /* 0x0002e00001007983 */ /* 0x000f280000100800 */
[----:B------:R-:W4:Y:S04]  /*7550*/  LDL R185, [R1+0x2d4] ;  /* 0x0002d40001b97983 */ /* 0x000f280000100800 */
[----:B------:R-:W4:Y:S04]  /*7560*/  LDL R184, [R1+0x2d8] ;  /* 0x0002d80001b87983 */ /* 0x000f280000100800 */
[----:B---3--:R0:W-:Y:S04]  /*7570*/  STL [R1+0x14], R22 ;  /* 0x0000141601007387 */ /* 0x0081e80000100800 */
[----:B0-----:R-:W3:Y:S04]  /*7580*/  LDL.LU R22, [R1+0x5d8] ;  /* 0x0005d80001167983 */ /* 0x001ee80000300800 */
[----:B------:R-:W2:Y:S01]  /*7590*/  LDL R169, [R1+0x2ec] ;  /* 0x0002ec0001a97983 */ /* 0x000ea20000100800 */
[----:B------:R-:W-:Y:S01]  /*75a0*/  PRMT R3, RZ, 0x7610, R3 ;  /* 0x00007610ff037816 */ /* 0x000fe20000000003 */
[----:B------:R-:W-:Y:S01]  /*75b0*/  @P0 IMAD.MOV.U32 R168, RZ, RZ, R186 ;  /* 0x000000ffffa80224 */ /* 0x000fe200078e00ba */
[----:B------:R-:W-:Y:S01]  /*75c0*/  ISETP.GT.AND P1, PT, R167, 0x22, PT ;  /* 0x00000022a700780c */ /* 0x000fe20003f24270 */
[----:B------:R-:W3:Y:S04]  /*75d0*/  LDL R186, [R1+0x2cc] ;  /* 0x0002cc0001ba7983 */ /* 0x000ee80000100800 */
[----:B--2---:R0:W2:Y:S04]  /*75e0*/  @P0 LDG.E.U16 R3, desc[UR6][R168.64] ;  /* 0x00000006a8030981 */ /* 0x0040a8000c1e1500 */
[----:B------:R-:W4:Y:S01]  /*75f0*/  LDL R169, [R1+0x2e4] ;  /* 0x0002e40001a97983 */ /* 0x000f220000100800 */
[----:B------:R-:W-:-:S03]  /*7600*/  PRMT R192, RZ, 0x7610, R192 ;  /* 0x00007610ffc07816 */ /* 0x000fc600000000c0 */
[----:B0-----:R-:W-:Y:S01]  /*7610*/  @P1 IMAD.MOV.U32 R168, RZ, RZ, R193 ;  /* 0x000000ffffa81224 */ /* 0x001fe200078e00c1 */
[----:B------:R-:W-:Y:S02]  /*7620*/  ISETP.GT.AND P2, PT, R167, 0x23, PT ;  /* 0x00000023a700780c */ /* 0x000fe40003f44270 */
[----:B------:R-:W-:Y:S02]  /*7630*/  PRMT R187, RZ, 0x7610, R187 ;  /* 0x00007610ffbb7816 */ /* 0x000fe400000000bb */
[----:B------:R-:W-:Y:S01]  /*7640*/  PRMT R165, RZ, 0x7610, R165 ;  /* 0x00007610ffa57816 */ /* 0x000fe200000000a5 */
[----:B--2---:R0:W-:Y:S04]  /*7650*/  STL [R1+0x10], R3 ;  /* 0x0000100301007387 */ /* 0x0041e80000100800 */
[----:B0-----:R-:W2:Y:S04]  /*7660*/  LDL R3, [R1+0x2d0] ;  /* 0x0002d00001037983 */ /* 0x001ea80000100800 */
[----:B----4-:R0:W4:Y:S02]  /*7670*/  @P1 LDG.E.U16 R192, desc[UR6][R168.64] ;  /* 0x00000006a8c01981 */ /* 0x010124000c1e1500 */
[----:B0-----:R-:W-:-:S02]  /*7680*/  @P1 IMAD.MOV.U32 R168, RZ, RZ, R0 ;  /* 0x000000ffffa81224 */ /* 0x001fc400078e0000 */
[----:B------:R-:W-:Y:S01]  /*7690*/  @P1 IMAD.MOV.U32 R169, RZ, RZ, R2 ;  /* 0x000000ffffa91224 */ /* 0x000fe200078e0002 */
[----:B------:R-:W4:Y:S04]  /*76a0*/  LDL R0, [R1+0x2c8] ;  /* 0x0002c80001007983 */ /* 0x000f280000100800 */
[----:B------:R-:W4:Y:S04]  /*76b0*/  LDL R2, [R1+0x2c4] ;  /* 0x0002c40001027983 */ /* 0x000f280000100800 */
[----:B------:R0:W4:Y:S02]  /*76c0*/  @P1 LDG.E.U16 R187, desc[UR6][R168.64] ;  /* 0x00000006a8bb1981 */ /* 0x000124000c1e1500 */
[----:B0-----:R-:W-:-:S02]  /*76d0*/  @P2 IMAD.MOV.U32 R168, RZ, RZ, R184 ;  /* 0x000000ffffa82224 */ /* 0x001fc400078e00b8 */
[----:B------:R-:W-:Y:S01]  /*76e0*/  @P2 IMAD.MOV.U32 R169, RZ, RZ, R185 ;  /* 0x000000ffffa92224 */ /* 0x000fe200078e00b9 */
[----:B------:R-:W-:Y:S01]  /*76f0*/  ISETP.GT.AND P0, PT, R167, 0x24, PT ;  /* 0x00000024a700780c */ /* 0x000fe20003f04270 */
[----:B------:R-:W4:Y:S04]  /*7700*/  LDL R185, [R1+0x2bc] ;  /* 0x0002bc0001b97983 */ /* 0x000f280000100800 */
[----:B------:R3:W4:Y:S01]  /*7710*/  @P2 LDG.E.U16 R165, desc[UR6][R168.64] ;  /* 0x00000006a8a52981 */ /* 0x000722000c1e1500 */
[----:B------:R-:W-:Y:S02]  /*7720*/  PRMT R5, RZ, 0x7610, R5 ;  /* 0x00007610ff057816 */ /* 0x000fe40000000005 */
[----:B------:R-:W-:Y:S01]  /*7730*/  PRMT R190, RZ, 0x7610, R190 ;  /* 0x00007610ffbe7816 */ /* 0x000fe200000000be */
[----:B------:R-:W4:Y:S01]  /*7740*/  LDL R184, [R1+0x2c0] ;  /* 0x0002c00001b87983 */ /* 0x000f220000100800 */
[----:B---3--:R-:W-:-:S02]  /*7750*/  @P2 IMAD.MOV.U32 R169, RZ, RZ, R186 ;  /* 0x000000ffffa92224 */ /* 0x008fc400078e00ba */
[----:B--2---:R-:W-:-:S05]  /*7760*/  @P2 IMAD.MOV.U32 R168, RZ, RZ, R3 ;  /* 0x000000ffffa82224 */ /* 0x004fca00078e0003 */
[----:B------:R4:W2:Y:S02]  /*7770*/  @P2 LDG.E.U16 R5, desc[UR6][R168.64] ;  /* 0x00000006a8052981 */ /* 0x0008a4000c1e1500 */
[----:B----4-:R-:W-:Y:S02]  /*7780*/  @P0 IMAD.MOV.U32 R168, RZ, RZ, R0 ;  /* 0x000000ffffa80224 */ /* 0x010fe400078e0000 */
[----:B------:R-:W-:-:S05]  /*7790*/  @P0 IMAD.MOV.U32 R169, RZ, RZ, R2 ;  /* 0x000000ffffa90224 */ /* 0x000fca00078e0002 */
[----:B------:R0:W3:Y:S04]  /*77a0*/  @P0 LDG.E.U16 R190, desc[UR6][R168.64] ;  /* 0x00000006a8be0981 */ /* 0x0000e8000c1e1500 */
[----:B------:R1:W-:Y:S04]  /*77b0*/  STL [R1+0x5b8], R165 ;  /* 0x0005b8a501007387 */ /* 0x0003e80000100800 */
[----:B------:R-:W4:Y:S04]  /*77c0*/  LDL R3, [R1+0x2b8] ;  /* 0x0002b80001037983 */ /* 0x000f280000100800 */
[----:B-1----:R-:W4:Y:S01]  /*77d0*/  LDL R165, [R1+0x2b4] ;  /* 0x0002b40001a57983 */ /* 0x002f220000100800 */
[----:B------:R-:W-:Y:S01]  /*77e0*/  PRMT R189, RZ, 0x7610, R189 ;  /* 0x00007610ffbd7816 */ /* 0x000fe200000000bd */
[----:B0-----:R-:W-:-:S02]  /*77f0*/  @P0 IMAD.MOV.U32 R168, RZ, RZ, R184 ;  /* 0x000000ffffa80224 */ /* 0x001fc400078e00b8 */
[----:B------:R-:W-:-:S05]  /*7800*/  @P0 IMAD.MOV.U32 R169, RZ, RZ, R185 ;  /* 0x000000ffffa90224 */ /* 0x000fca00078e00b9 */
[----:B------:R4:W4:Y:S01]  /*7810*/  @P0 LDG.E.U16 R189, desc[UR6][R168.64] ;  /* 0x00000006a8bd0981 */ /* 0x000922000c1e1500 */
[----:B------:R-:W-:Y:S02]  /*7820*/  ISETP.GT.AND P1, PT, R167, 0x25, PT ;  /* 0x00000025a700780c */ /* 0x000fe40003f24270 */
[----:B------:R-:W-:Y:S01]  /*7830*/  PRMT R166, RZ, 0x7610, R166 ;  /* 0x00007610ffa67816 */ /* 0x000fe200000000a6 */
[----:B--2---:R0:W-:Y:S04]  /*7840*/  STL [R1+0x5bc], R5 ;  /* 0x0005bc0501007387 */ /* 0x0041e80000100800 */
[----:B------:R-:W2:Y:S04]  /*7850*/  LDL R2, [R1+0x2ac] ;  /* 0x0002ac0001027983 */ /* 0x000ea80000100800 */
[----:B------:R-:W2:Y:S04]  /*7860*/  LDL R0, [R1+0x2b0] ;  /* 0x0002b00001007983 */ /* 0x000ea80000100800 */
[----:B---3--:R-:W-:Y:S04]  /*7870*/  STL [R1+0x5c0], R190 ;  /* 0x0005c0be01007387 */ /* 0x008fe80000100800 */
[----:B------:R-:W3:Y:S04]  /*7880*/  LDL R186, [R1+0x2a4] ;  /* 0x0002a40001ba7983 */ /* 0x000ee80000100800 */
[----:B------:R-:W3:Y:S01]  /*7890*/  LDL R185, [R1+0x2a8] ;  /* 0x0002a80001b97983 */ /* 0x000ee20000100800 */
[----:B----4-:R-:W-:-:S02]  /*78a0*/  @P1 IMAD.MOV.U32 R168, RZ, RZ, R3 ;  /* 0x000000ffffa81224 */ /* 0x010fc400078e0003 */
[----:B------:R-:W-:-:S05]  /*78b0*/  @P1 IMAD.MOV.U32 R169, RZ, RZ, R165 ;  /* 0x000000ffffa91224 */ /* 0x000fca00078e00a5 */
[----:B------:R2:W4:Y:S01]  /*78c0*/  @P1 LDG.E.U16 R166, desc[UR6][R168.64] ;  /* 0x00000006a8a61981 */ /* 0x000522000c1e1500 */
[----:B------:R-:W-:Y:S02]  /*78d0*/  ISETP.GT.AND P2, PT, R167, 0x26, PT ;  /* 0x00000026a700780c */ /* 0x000fe40003f44270 */
[----:B------:R-:W-:Y:S02]  /*78e0*/  PRMT R6, RZ, 0x7610, R6 ;  /* 0x00007610ff067816 */ /* 0x000fe40000000006 */
[----:B------:R-:W-:Y:S01]  /*78f0*/  PRMT R191, RZ, 0x7610, R191 ;  /* 0x00007610ffbf7816 */ /* 0x000fe200000000bf */
[----:B------:R-:W-:Y:S04]  /*7900*/  STL [R1+0xc], R192 ;  /* 0x00000cc001007387 */ /* 0x000fe80000100800 */
[----:B------:R-:W-:Y:S04]  /*7910*/  STL [R1+0x5c4], R189 ;  /* 0x0005c4bd01007387 */ /* 0x000fe80000100800 */
[----:B------:R-:W4:Y:S04]  /*7920*/  LDL R184, [R1+0x29c] ;  /* 0x00029c0001b87983 */ /* 0x000f280000100800 */
[----:B------:R-:W4:Y:S04]  /*7930*/  LDL R165, [R1+0x2a0] ;  /* 0x0002a00001a57983 */ /* 0x000f280000100800 */
[----:B------:R-:W-:Y:S04]  /*7940*/  STL [R1+0x4], R187 ;  /* 0x000004bb01007387 */ /* 0x000fe80000100800 */
[----:B0-----:R-:W4:Y:S04]  /*7950*/  LDL R5, [R1+0x294] ;  /* 0x0002940001057983 */ /* 0x001f280000100800 */
[----:B------:R-:W4:Y:S01]  /*7960*/  LDL R3, [R1+0x298] ;  /* 0x0002980001037983 */ /* 0x000f220000100800 */
[----:B--2---:R-:W-:-:S02]  /*7970*/  @P1 IMAD.MOV.U32 R169, RZ, RZ, R2 ;  /* 0x000000ffffa91224 */ /* 0x004fc400078e0002 */
[----:B------:R-:W-:-:S05]  /*7980*/  @P1 IMAD.MOV.U32 R168, RZ, RZ, R0 ;  /* 0x000000ffffa81224 */ /* 0x000fca00078e0000 */
[----:B------:R3:W2:Y:S02]  /*7990*/  @P1 LDG.E.U16 R6, desc[UR6][R168.64] ;  /* 0x00000006a8061981 */ /* 0x0006a4000c1e1500 */
[----:B---3--:R-:W-:Y:S02]  /*79a0*/  @P2 IMAD.MOV.U32 R169, RZ, RZ, R186 ;  /* 0x000000ffffa92224 */ /* 0x008fe400078e00ba */
[----:B------:R-:W-:-:S05]  /*79b0*/  @P2 IMAD.MOV.U32 R168, RZ, RZ, R185 ;  /* 0x000000ffffa82224 */ /* 0x000fca00078e00b9 */
[----:B------:R0:W3:Y:S04]  /*79c0*/  @P2 LDG.E.U16 R191, desc[UR6][R168.64] ;  /* 0x00000006a8bf2981 */ /* 0x0000e8000c1e1500 */
[----:B----4-:R1:W-:Y:S04]  /*79d0*/  STL [R1+0x5c8], R166 ;  /* 0x0005c8a601007387 */ /* 0x0103e80000100800 */
[----:B------:R-:W4:Y:S04]  /*79e0*/  LDL R0, [R1+0x290] ;  /* 0x0002900001007983 */ /* 0x000f280000100800 */
[----:B------:R-:W4:Y:S01]  /*79f0*/  LDL R2, [R1+0x28c] ;  /* 0x00028c0001027983 */ /* 0x000f220000100800 */
[----:B------:R-:W-:-:S02]  /*7a00*/  ISETP.GT.AND P0, PT, R167, 0x27, PT ;  /* 0x00000027a700780c */ /* 0x000fc40003f04270 */
[----:B------:R-:W-:Y:S01]  /*7a10*/  PRMT R188, RZ, 0x7610, R188 ;  /* 0x00007610ffbc7816 */ /* 0x000fe200000000bc */
[----:B0-----:R-:W-:Y:S02]  /*7a20*/  @P2 IMAD.MOV.U32 R169, RZ, RZ, R184 ;  /* 0x000000ffffa92224 */ /* 0x001fe400078e00b8 */
[----:B------:R-:W-:-:S05]  /*7a30*/  @P2 IMAD.MOV.U32 R168, RZ, RZ, R165 ;  /* 0x000000ffffa82224 */ /* 0x000fca00078e00a5 */
[----:B------:R0:W4:Y:S03]  /*7a40*/  @P2 LDG.E.U16 R188, desc[UR6][R168.64] ;  /* 0x00000006a8bc2981 */ /* 0x000126000c1e1500 */
[----:B0-----:R-:W-:Y:S02]  /*7a50*/  @P0 IMAD.MOV.U32 R168, RZ, RZ, R3 ;  /* 0x000000ffffa80224 */ /* 0x001fe400078e0003 */
[----:B------:R-:W-:Y:S01]  /*7a60*/  @P0 IMAD.MOV.U32 R169, RZ, RZ, R5 ;  /* 0x000000ffffa90224 */ /* 0x000fe200078e0005 */
[----:B------:R-:W-:-:S06]  /*7a70*/  PRMT R251, RZ, 0x7610, R251 ;  /* 0x00007610fffb7816 */ /* 0x000fcc00000000fb */
[----:B------:R4:W4:Y:S04]  /*7a80*/  @P0 LDG.E.U16 R251, desc[UR6][R168.64] ;  /* 0x00000006a8fb0981 */ /* 0x000928000c1e1500 */
[----:B--2---:R0:W-:Y:S04]  /*7a90*/  STL [R1+0x5cc], R6 ;  /* 0x0005cc0601007387 */ /* 0x0041e80000100800 */
[----:B---3--:R2:W-:Y:S04]  /*7aa0*/  STL [R1+0x5d0], R191 ;  /* 0x0005d0bf01007387 */ /* 0x0085e80000100800 */
[----:B------:R-:W3:Y:S04]  /*7ab0*/  LDL R184, [R1+0x284] ;  /* 0x0002840001b87983 */ /* 0x000ee80000100800 */
[----:B-1----:R-:W2:Y:S04]  /*7ac0*/  LDL R166, [R1+0x288] ;  /* 0x0002880001a67983 */ /* 0x002ea80000100800 */
[----:B------:R-:W2:Y:S04]  /*7ad0*/  LDL R5, [R1+0x27c] ;  /* 0x00027c0001057983 */ /* 0x000ea80000100800 */
[----:B------:R-:W2:Y:S01]  /*7ae0*/  LDL R3, [R1+0x280] ;  /* 0x0002800001037983 */ /* 0x000ea20000100800 */
[----:B------:R-:W-:-:S02]  /*7af0*/  ISETP.GT.AND P1, PT, R167, 0x28, PT ;  /* 0x00000028a700780c */ /* 0x000fc40003f24270 */
[----:B------:R-:W-:Y:S01]  /*7b00*/  PRMT R249, RZ, 0x7610, R249 ;  /* 0x00007610fff97816 */ /* 0x000fe200000000f9 */
[----:B------:R-:W2:Y:S01]  /*7b10*/  LDL R165, [R1+0x26c] ;  /* 0x00026c0001a57983 */ /* 0x000ea20000100800 */
[----:B----4-:R-:W-:-:S03]  /*7b20*/  @P0 IMAD.MOV.U32 R168, RZ, RZ, R0 ;  /* 0x000000ffffa80224 */ /* 0x010fc600078e0000 */
[----:B0-----:R-:W4:Y:S04]  /*7b30*/  LDL R6, [R1+0x270] ;  /* 0x0002700001067983 */ /* 0x001f280000100800 */
[----:B------:R-:W4:Y:S01]  /*7b40*/  LDL R0, [R1+0x278] ;  /* 0x0002780001007983 */ /* 0x000f220000100800 */
[----:B------:R-:W-:-:S03]  /*7b50*/  @P0 IMAD.MOV.U32 R169, RZ, RZ, R2 ;  /* 0x000000ffffa90224 */ /* 0x000fc600078e0002 */
[----:B------:R-:W4:Y:S01]  /*7b60*/  LDL R2, [R1+0x274] ;  /* 0x0002740001027983 */ /* 0x000f220000100800 */
[----:B------:R-:W-:-:S03]  /*7b70*/  PRMT R206, RZ, 0x7610, R206 ;  /* 0x00007610ffce7816 */ /* 0x000fc600000000ce */
[----:B------:R3:W4:Y:S01]  /*7b80*/  @P0 LDG.E.U16 R249, desc[UR6][R168.64] ;  /* 0x00000006a8f90981 */ /* 0x000722000c1e1500 */
[----:B------:R-:W-:Y:S02]  /*7b90*/  ISETP.GT.AND P2, PT, R167, 0x29, PT ;  /* 0x00000029a700780c */ /* 0x000fe40003f44270 */
[----:B------:R-:W-:Y:S01]  /*7ba0*/  PRMT R205, RZ, 0x7610, R205 ;  /* 0x00007610ffcd7816 */ /* 0x000fe200000000cd */
[----:B------:R-:W4:Y:S01]  /*7bb0*/  LDL R186, [R1+0x204] ;  /* 0x0002040001ba7983 */ /* 0x000f220000100800 */
[----:B------:R-:W-:Y:S02]  /*7bc0*/  PRMT R248, RZ, 0x7610, R248 ;  /* 0x00007610fff87816 */ /* 0x000fe400000000f8 */
[----:B------:R-:W-:Y:S01]  /*7bd0*/  PRMT R247, RZ, 0x7610, R247 ;  /* 0x00007610fff77816 */ /* 0x000fe200000000f7 */
[----:B------:R-:W4:Y:S01]  /*7be0*/  LDL R185, [R1+0x208] ;  /* 0x0002080001b97983 */ /* 0x000f220000100800 */
[----:B------:R-:W-:Y:S02]  /*7bf0*/  PRMT R245, RZ, 0x7610, R245 ;  /* 0x00007610fff57816 */ /* 0x000fe400000000f5 */
[----:B------:R-:W-:Y:S01]  /*7c00*/  PRMT R244, RZ, 0x7610, R244 ;  /* 0x00007610fff47816 */ /* 0x000fe200000000f4 */
[----:B------:R-:W4:Y:S01]  /*7c10*/  LDL R187, [R1+0x114] ;  /* 0x0001140001bb7983 */ /* 0x000f220000100800 */
[----:B---3--:R-:W-:-:S03]  /*7c20*/  @P1 IMAD.MOV.U32 R169, RZ, RZ, R184 ;  /* 0x000000ffffa91224 */ /* 0x008fc600078e00b8 */
[----:B------:R-:W3:Y:S01]  /*7c30*/  LDL R184, [R1+0x264] ;  /* 0x0002640001b87983 */ /* 0x000ee20000100800 */
[----:B--2---:R-:W-:-:S03]  /*7c40*/  @P1 IMAD.MOV.U32 R168, RZ, RZ, R166 ;  /* 0x000000ffffa81224 */ /* 0x004fc600078e00a6 */
[----:B------:R-:W2:Y:S04]  /*7c50*/  LDL R166, [R1+0x268] ;  /* 0x0002680001a67983 */ /* 0x000ea80000100800 */
[----:B------:R0:W2:Y:S02]  /*7c60*/  @P1 LDG.E.U16 R206, desc[UR6][R168.64] ;  /* 0x00000006a8ce1981 */ /* 0x0000a4000c1e1500 */
[----:B0-----:R-:W-:Y:S02]  /*7c70*/  @P1 IMAD.MOV.U32 R168, RZ, RZ, R3 ;  /* 0x000000ffffa81224 */ /* 0x001fe400078e0003 */
[----:B------:R-:W-:Y:S01]  /*7c80*/  @P1 IMAD.MOV.U32 R169, RZ, RZ, R5 ;  /* 0x000000ffffa91224 */ /* 0x000fe200078e0005 */
[----:B------:R-:W2:Y:S04]  /*7c90*/  LDL R3, [R1+0x260] ;  /* 0x0002600001037983 */ /* 0x000ea80000100800 */
[----:B------:R-:W2:Y:S04]  /*7ca0*/  LDL R5, [R1+0x25c] ;  /* 0x00025c0001057983 */ /* 0x000ea80000100800 */
[----:B------:R4:W2:Y:S02]  /*7cb0*/  @P1 LDG.E.U16 R205, desc[UR6][R168.64] ;  /* 0x00000006a8cd1981 */ /* 0x0008a4000c1e1500 */
[----:B----4-:R-:W-:-:S02]  /*7cc0*/  @P2 IMAD.MOV.U32 R168, RZ, RZ, R0 ;  /* 0x000000ffffa82224 */ /* 0x010fc400078e0000 */
[----:B------:R-:W4:Y:S01]  /*7cd0*/  LDL R0, [R1+0x258] ;  /* 0x0002580001007983 */ /* 0x000f220000100800 */
[----:B------:R-:W-:-:S03]  /*7ce0*/  @P2 IMAD.MOV.U32 R169, RZ, RZ, R2 ;  /* 0x000000ffffa92224 */ /* 0x000fc600078e0002 */
[----:B------:R-:W4:Y:S01]  /*7cf0*/  LDL R2, [R1+0x254] ;  /* 0x0002540001027983 */ /* 0x000f220000100800 */
[----:B------:R-:W-:-:S03]  /*7d00*/  ISETP.GT.AND P0, PT, R167, 0x2a, PT ;  /* 0x0000002aa700780c */ /* 0x000fc60003f04270 */
[----:B------:R0:W4:Y:S02]  /*7d10*/  @P2 LDG.E.U16 R248, desc[UR6][R168.64] ;  /* 0x00000006a8f82981 */ /* 0x000124000c1e1500 */
[----:B0-----:R-:W-:Y:S02]  /*7d20*/  @P2 IMAD.MOV.U32 R168, RZ, RZ, R6 ;  /* 0x000000ffffa82224 */ /* 0x001fe400078e0006 */
[----:B------:R-:W-:Y:S01]  /*7d30*/  @P2 IMAD.MOV.U32 R169, RZ, RZ, R165 ;  /* 0x000000ffffa92224 */ /* 0x000fe200078e00a5 */
[----:B------:R-:W4:Y:S04]  /*7d40*/  LDL R6, [R1+0x250] ;  /* 0x0002500001067983 */ /* 0x000f280000100800 */
[----:B------:R3:W4:Y:S04]  /*7d50*/  @P2 LDG.E.U16 R247, desc[UR6][R168.64] ;  /* 0x00000006a8f72981 */ /* 0x000728000c1e1500 */
[----:B------:R-:W4:Y:S01]  /*7d60*/  LDL R165, [R1+0x24c] ;  /* 0x00024c0001a57983 */ /* 0x000f220000100800 */
[----:B------:R-:W-:Y:S01]  /*7d70*/  ISETP.GT.AND P1, PT, R167, 0x2b, PT ;  /* 0x0000002ba700780c */ /* 0x000fe20003f24270 */
[----:B---3--:R-:W-:-:S02]  /*7d80*/  @P0 IMAD.MOV.U32 R169, RZ, RZ, R184 ;  /* 0x000000ffffa90224 */ /* 0x008fc400078e00b8 */
[----:B--2---:R-:W-:Y:S01]  /*7d90*/  @P0 IMAD.MOV.U32 R168, RZ, RZ, R166 ;  /* 0x000000ffffa80224 */ /* 0x004fe200078e00a6 */
[----:B------:R-:W-:Y:S01]  /*7da0*/  ISETP.GT.AND P2, PT, R167, 0x2c, PT ;  /* 0x0000002ca700780c */ /* 0x000fe20003f44270 */
[----:B------:R-:W2:Y:S04]  /*7db0*/  LDL R184, [R1+0x234] ;  /* 0x0002340001b87983 */ /* 0x000ea80000100800 */
[----:B------:R0:W3:Y:S01]  /*7dc0*/  @P0 LDG.E.U16 R245, desc[UR6][R168.64] ;  /* 0x00000006a8f50981 */ /* 0x0000e2000c1e1500 */
[----:B------:R-:W-:-:S03]  /*7dd0*/  PRMT R242, RZ, 0x7610, R242 ;  /* 0x00007610fff27816 */ /* 0x000fc600000000f2 */
[----:B------:R-:W2:Y:S01]  /*7de0*/  LDL R166, [R1+0x238] ;  /* 0x0002380001a67983 */ /* 0x000ea20000100800 */
[----:B0-----:R-:W-:-:S03]  /*7df0*/  @P0 IMAD.MOV.U32 R168, RZ, RZ, R3 ;  /* 0x000000ffffa80224 */ /* 0x001fc600078e0003 */
[----:B------:R-:W3:Y:S01]  /*7e00*/  LDL R3, [R1+0x248] ;  /* 0x0002480001037983 */ /* 0x000ee20000100800 */
[----:B------:R-:W-:-:S03]  /*7e10*/  @P0 IMAD.MOV.U32 R169, RZ, RZ, R5 ;  /* 0x000000ffffa90224 */ /* 0x000fc600078e0005 */
[----:B------:R-:W2:Y:S04]  /*7e20*/  LDL R5, [R1+0x244] ;  /* 0x0002440001057983 */ /* 0x000ea80000100800 */
[----:B------:R4:W2:Y:S02]  /*7e30*/  @P0 LDG.E.U16 R244, desc[UR6][R168.64] ;  /* 0x00000006a8f40981 */ /* 0x0008a4000c1e1500 */
[----:B----4-:R-:W-:Y:S02]  /*7e40*/  @P1 IMAD.MOV.U32 R168, RZ, RZ, R0 ;  /* 0x000000ffffa81224 */ /* 0x010fe400078e0000 */
[----:B------:R-:W4:Y:S01]  /*7e50*/  LDL R0, [R1+0x240] ;  /* 0x0002400001007983 */ /* 0x000f220000100800 */
[----:B------:R-:W-:-:S03]  /*7e60*/  @P1 IMAD.MOV.U32 R169, RZ, RZ, R2 ;  /* 0x000000ffffa91224 */ /* 0x000fc600078e0002 */
[----:B------:R-:W4:Y:S01]  /*7e70*/  LDL R2, [R1+0x23c] ;  /* 0x00023c0001027983 */ /* 0x000f220000100800 */
[----:B------:R-:W-:-:S03]  /*7e80*/  PRMT R241, RZ, 0x7610, R241 ;  /* 0x00007610fff17816 */ /* 0x000fc600000000f1 */
[----:B------:R0:W4:Y:S02]  /*7e90*/  @P1 LDG.E.U16 R242, desc[UR6][R168.64] ;  /* 0x00000006a8f21981 */ /* 0x000124000c1e1500 */
[----:B0-----:R-:W-:Y:S02]  /*7ea0*/  @P1 IMAD.MOV.U32 R168, RZ, RZ, R6 ;  /* 0x000000ffffa81224 */ /* 0x001fe400078e0006 */
[----:B------:R-:W4:Y:S01]  /*7eb0*/  LDL R6, [R1+0x230] ;  /* 0x0002300001067983 */ /* 0x000f220000100800 */
[----:B------:R-:W-:-:S03]  /*7ec0*/  @P1 IMAD.MOV.U32 R169, RZ, RZ, R165 ;  /* 0x000000ffffa91224 */ /* 0x000fc600078e00a5 */
[----:B------:R-:W4:Y:S04]  /*7ed0*/  LDL R165, [R1+0x22c] ;  /* 0x00022c0001a57983 */ /* 0x000f280000100800 */
[----:B------:R3:W4:Y:S01]  /*7ee0*/  @P1 LDG.E.U16 R241, desc[UR6][R168.64] ;  /* 0x00000006a8f11981 */ /* 0x000722000c1e1500 */
[----:B------:R-:W-:Y:S01]  /*7ef0*/  PRMT R240, RZ, 0x7610, R240 ;  /* 0x00007610fff07816 */ /* 0x000fe200000000f0 */
[----:B---3--:R-:W-:Y:S02]  /*7f00*/  @P2 IMAD.MOV.U32 R168, RZ, RZ, R3 ;  /* 0x000000ffffa82224 */ /* 0x008fe400078e0003 */
[----:B------:R-:W3:Y:S01]  /*7f10*/  LDL R3, [R1+0x228] ;  /* 0x0002280001037983 */ /* 0x000ee20000100800 */
[----:B--2---:R-:W-:-:S03]  /*7f20*/  @P2 IMAD.MOV.U32 R169, RZ, RZ, R5 ;  /* 0x000000ffffa92224 */ /* 0x004fc600078e0005 */
[----:B------:R-:W2:Y:S04]  /*7f30*/  LDL R5, [R1+0x224] ;  /* 0x0002240001057983 */ /* 0x000ea80000100800 */
[----:B------:R4:W2:Y:S02]  /*7f40*/  @P2 LDG.E.U16 R240, desc[UR6][R168.64] ;  /* 0x00000006a8f02981 */ /* 0x0008a4000c1e1500 */
[----:B----4-:R-:W-:Y:S02]  /*7f50*/  @P2 IMAD.MOV.U32 R168, RZ, RZ, R0 ;  /* 0x000000ffffa82224 */ /* 0x010fe400078e0000 */
[----:B------:R-:W4:Y:S01]  /*7f60*/  LDL R0, [R1+0x220] ;  /* 0x0002200001007983 */ /* 0x000f220000100800 */
[----:B------:R-:W-:-:S03]  /*7f70*/  @P2 IMAD.MOV.U32 R169, RZ, RZ, R2 ;  /* 0x000000ffffa92224 */ /* 0x000fc600078e0002 */
[----:B------:R-:W4:Y:S01]  /*7f80*/  LDL R2, [R1+0x21c] ;  /* 0x00021c0001027983 */ /* 0x000f220000100800 */
[C---:B------:R-:W-:Y:S02]  /*7f90*/  ISETP.GT.AND P0, PT, R167.reuse, 0x2d, PT ;  /* 0x0000002da700780c */ /* 0x040fe40003f04270 */
[----:B------:R-:W-:Y:S02]  /*7fa0*/  PRMT R239, RZ, 0x7610, R239 ;  /* 0x00007610ffef7816 */ /* 0x000fe400000000ef */
[----:B------:R-:W-:Y:S02]  /*7fb0*/  ISETP.GT.AND P1, PT, R167, 0x2e, PT ;  /* 0x0000002ea700780c */ /* 0x000fe40003f24270 */
[----:B------:R-:W-:Y:S02]  /*7fc0*/  PRMT R238, RZ, 0x7610, R238 ;  /* 0x00007610ffee7816 */ /* 0x000fe400000000ee */
[----:B------:R0:W4:Y:S01]  /*7fd0*/  @P2 LDG.E.U16 R239, desc[UR6][R168.64] ;  /* 0x00000006a8ef2981 */ /* 0x000122000c1e1500 */
[----:B------:R-:W-:-:S04]  /*7fe0*/  PRMT R237, RZ, 0x7610, R237 ;  /* 0x00007610ffed7816 */ /* 0x000fc800000000ed */
[----:B0-----:R-:W-:Y:S02]  /*7ff0*/  @P0 IMAD.MOV.U32 R168, RZ, RZ, R166 ;  /* 0x000000ffffa80224 */ /* 0x001fe400078e00a6 */
[----:B------:R-:W-:Y:S01]  /*8000*/  @P0 IMAD.MOV.U32 R169, RZ, RZ, R184 ;  /* 0x000000ffffa90224 */ /* 0x000fe200078e00b8 */
[----:B------:R-:W4:Y:S04]  /*8010*/  LDL R166, [R1+0x218] ;  /* 0x0002180001a67983 */ /* 0x000f280000100800 */
[----:B------:R0:W4:Y:S04]  /*8020*/  @P0 LDG.E.U16 R238, desc[UR6][R168.64] ;  /* 0x00000006a8ee0981 */ /* 0x000128000c1e1500 */
[----:B------:R-:W4:Y:S01]  /*8030*/  LDL R184, [R1+0x214] ;  /* 0x0002140001b87983 */ /* 0x000f220000100800 */
[----:B0-----:R-:W-:-:S02]  /*8040*/  @P0 IMAD.MOV.U32 R168, RZ, RZ, R6 ;  /* 0x000000ffffa80224 */ /* 0x001fc400078e0006 */
[----:B------:R-:W-:Y:S01]  /*8050*/  @P0 IMAD.MOV.U32 R169, RZ, RZ, R165 ;  /* 0x000000ffffa90224 */ /* 0x000fe200078e00a5 */
[----:B------:R-:W-:Y:S01]  /*8060*/  PRMT R236, RZ, 0x7610, R236 ;  /* 0x00007610ffec7816 */ /* 0x000fe200000000ec */
[----:B------:R-:W4:Y:S04]  /*8070*/  LDL R165, [R1+0x1fc] ;  /* 0x0001fc0001a57983 */ /* 0x000f280000100800 */
[----:B------:R3:W4:Y:S04]  /*8080*/  @P0 LDG.E.U16 R237, desc[UR6][R168.64] ;  /* 0x00000006a8ed0981 */ /* 0x000728000c1e1500 */
[----:B------:R-:W4:Y:S01]  /*8090*/  LDL R6, [R1+0x200] ;  /* 0x0002000001067983 */ /* 0x000f220000100800 */
[----:B---3--:R-:W-:-:S03]  /*80a0*/  @P1 IMAD.MOV.U32 R168, RZ, RZ, R3 ;  /* 0x000000ffffa81224 */ /* 0x008fc600078e0003 */
        /* <DEDUP_REMOVED lines=15> */
[----:B------:R-:W4:Y:S01]  /*81a0*/  LDL R166, [R1+0x1f0] ;  /* 0x0001f00001a67983 */ /* 0x000f220000100800 */
[----:B------:R-:W-:-:S03]  /*81b0*/  @P2 IMAD.MOV.U32 R169, RZ, RZ, R184 ;  /* 0x000000ffffa92224 */ /* 0x000fc600078e00b8 */
[----:B------:R-:W4:Y:S04]  /*81c0*/  LDL R184, [R1+0x1ec] ;  /* 0x0001ec0001b87983 */ /* 0x000f280000100800 */
[----:B------:R3:W4:Y:S01]  /*81d0*/  @P2 LDG.E.U16 R234, desc[UR6][R168.64] ;  /* 0x00000006a8ea2981 */ /* 0x000722000c1e1500 */
[----:B------:R-:W-:Y:S02]  /*81e0*/  PRMT R204, RZ, 0x7610, R204 ;  /* 0x00007610ffcc7816 */ /* 0x000fe400000000cc */
[----:B------:R-:W-:Y:S02]  /*81f0*/  ISETP.GT.AND P1, PT, R167, 0x31, PT ;  /* 0x00000031a700780c */ /* 0x000fe40003f24270 */
[----:B------:R-:W-:Y:S01]  /*8200*/  PRMT R203, RZ, 0x7610, R203 ;  /* 0x00007610ffcb7816 */ /* 0x000fe200000000cb */
[----:B---3--:R-:W-:-:S02]  /*8210*/  @P2 IMAD.MOV.U32 R168, RZ, RZ, R3 ;  /* 0x000000ffffa82224 */ /* 0x008fc400078e0003 */
[----:B------:R-:W3:Y:S01]  /*8220*/  LDL R3, [R1+0x1e8] ;  /* 0x0001e80001037983 */ /* 0x000ee20000100800 */
[----:B--2---:R-:W-:-:S03]  /*8230*/  @P2 IMAD.MOV.U32 R169, RZ, RZ, R5 ;  /* 0x000000ffffa92224 */ /* 0x004fc600078e0005 */
[----:B------:R-:W2:Y:S04]  /*8240*/  LDL R5, [R1+0x1e4] ;  /* 0x0001e40001057983 */ /* 0x000ea80000100800 */
[----:B------:R0:W2:Y:S02]  /*8250*/  @P2 LDG.E.U16 R233, desc[UR6][R168.64] ;  /* 0x00000006a8e92981 */ /* 0x0000a4000c1e1500 */
[----:B0-----:R-:W-:Y:S02]  /*8260*/  @P0 IMAD.MOV.U32 R168, RZ, RZ, R185 ;  /* 0x000000ffffa80224 */ /* 0x001fe400078e00b9 */
[----:B------:R-:W-:Y:S01]  /*8270*/  @P0 IMAD.MOV.U32 R169, RZ, RZ, R186 ;  /* 0x000000ffffa90224 */ /* 0x000fe200078e00ba */
[----:B------:R-:W-:Y:S01]  /*8280*/  PRMT R232, RZ, 0x7610, R232 ;  /* 0x00007610ffe87816 */ /* 0x000fe200000000e8 */
[----:B------:R-:W2:Y:S04]  /*8290*/  LDL R186, [R1+0x144] ;  /* 0x0001440001ba7983 */ /* 0x000ea80000100800 */
[----:B------:R0:W2:Y:S01]  /*82a0*/  @P0 LDG.E.U16 R204, desc[UR6][R168.64] ;  /* 0x00000006a8cc0981 */ /* 0x0000a2000c1e1500 */
[----:B------:R-:W-:-:S02]  /*82b0*/  PRMT R230, RZ, 0x7610, R230 ;  /* 0x00007610ffe67816 */ /* 0x000fc400000000e6 */
[----:B------:R-:W-:Y:S01]  /*82c0*/  PRMT R228, RZ, 0x7610, R228 ;  /* 0x00007610ffe47816 */ /* 0x000fe200000000e4 */
[----:B------:R-:W2:Y:S01]  /*82d0*/  LDL R185, [R1+0x148] ;  /* 0x0001480001b97983 */ /* 0x000ea20000100800 */
        /* <DEDUP_REMOVED lines=14> */
[----:B------:R-:W4:Y:S04]  /*83c0*/  LDL R184, [R1+0x1cc] ;  /* 0x0001cc0001b87983 */ /* 0x000f280000100800 */
[----:B------:R3:W4:Y:S01]  /*83d0*/  @P1 LDG.E.U16 R230, desc[UR6][R168.64] ;  /* 0x00000006a8e61981 */ /* 0x000722000c1e1500 */
[----:B------:R-:W-:-:S02]  /*83e0*/  ISETP.GT.AND P1, PT, R167, 0x33, PT ;  /* 0x00000033a700780c */ /* 0x000fc40003f24270 */
[----:B------:R-:W-:Y:S01]  /*83f0*/  PRMT R227, RZ, 0x7610, R227 ;  /* 0x00007610ffe37816 */ /* 0x000fe200000000e3 */
[----:B---3--:R-:W-:Y:S02]  /*8400*/  @P0 IMAD.MOV.U32 R168, RZ, RZ, R3 ;  /* 0x000000ffffa80224 */ /* 0x008fe400078e0003 */
[----:B------:R-:W3:Y:S01]  /*8410*/  LDL R3, [R1+0x1c8] ;  /* 0x0001c80001037983 */ /* 0x000ee20000100800 */
[----:B--2---:R-:W-:-:S03]  /*8420*/  @P0 IMAD.MOV.U32 R169, RZ, RZ, R5 ;  /* 0x000000ffffa90224 */ /* 0x004fc600078e0005 */
[----:B------:R-:W2:Y:S04]  /*8430*/  LDL R5, [R1+0x1c4] ;  /* 0x0001c40001057983 */ /* 0x000ea80000100800 */
[----:B------:R0:W2:Y:S02]  /*8440*/  @P0 LDG.E.U16 R228, desc[UR6][R168.64] ;  /* 0x00000006a8e40981 */ /* 0x0000a4000c1e1500 */
[----:B0-----:R-:W-:Y:S02]  /*8450*/  @P0 IMAD.MOV.U32 R168, RZ, RZ, R6 ;  /* 0x000000ffffa80224 */ /* 0x001fe400078e0006 */
[----:B------:R-:W2:Y:S01]  /*8460*/  LDL R6, [R1+0x1c0] ;  /* 0x0001c00001067983 */ /* 0x000ea20000100800 */
[----:B------:R-:W-:-:S03]  /*8470*/  @P0 IMAD.MOV.U32 R169, RZ, RZ, R165 ;  /* 0x000000ffffa90224 */ /* 0x000fc600078e00a5 */
[----:B------:R-:W2:Y:S04]  /*8480*/  LDL R165, [R1+0x1bc] ;  /* 0x0001bc0001a57983 */ /* 0x000ea80000100800 */
[----:B------:R4:W2:Y:S02]  /*8490*/  @P0 LDG.E.U16 R227, desc[UR6][R168.64] ;  /* 0x00000006a8e30981 */ /* 0x0008a4000c1e1500 */
[----:B----4-:R-:W-:Y:S02]  /*84a0*/  @P1 IMAD.MOV.U32 R168, RZ, RZ, R0 ;  /* 0x000000ffffa81224 */ /* 0x010fe400078e0000 */
[----:B------:R-:W4:Y:S01]  /*84b0*/  LDL R0, [R1+0x188] ;  /* 0x0001880001007983 */ /* 0x000f220000100800 */
[----:B------:R-:W-:-:S03]  /*84c0*/  @P1 IMAD.MOV.U32 R169, RZ, RZ, R2 ;  /* 0x000000ffffa91224 */ /* 0x000fc600078e0002 */
[----:B------:R-:W4:Y:S01]  /*84d0*/  LDL R2, [R1+0x184] ;  /* 0x0001840001027983 */ /* 0x000f220000100800 */
[----:B------:R-:W-:Y:S02]  /*84e0*/  PRMT R226, RZ, 0x7610, R226 ;  /* 0x00007610ffe27816 */ /* 0x000fe400000000e2 */
[C---:B------:R-:W-:Y:S02]  /*84f0*/  ISETP.GT.AND P0, PT, R167.reuse, 0x34, PT ;  /* 0x00000034a700780c */ /* 0x040fe40003f04270 */
[----:B------:R-:W-:Y:S02]  /*8500*/  PRMT R225, RZ, 0x7610, R225 ;  /* 0x00007610ffe17816 */ /* 0x000fe400000000e1 */
[----:B------:R0:W4:Y:S01]  /*8510*/  @P1 LDG.E.U16 R226, desc[UR6][R168.64] ;  /* 0x00000006a8e21981 */ /* 0x000122000c1e1500 */
[----:B------:R-:W-:Y:S01]  /*8520*/  PRMT R224, RZ, 0x7610, R224 ;  /* 0x00007610ffe07816 */ /* 0x000fe200000000e0 */
        /* <DEDUP_REMOVED lines=22> */
[----:B------:R-:W-:Y:S02]  /*8690*/  ISETP.GT.AND P0, PT, R167, 0x35, PT ;  /* 0x00000035a700780c */ /* 0x000fe40003f04270 */
[----:B------:R-:W-:Y:S02]  /*86a0*/  PRMT R201, RZ, 0x7610, R201 ;  /* 0x00007610ffc97816 */ /* 0x000fe400000000c9 */
[----:B------:R0:W4:Y:S01]  /*86b0*/  @P1 LDG.E.U16 R202, desc[UR6][R168.64] ;  /* 0x00000006a8ca1981 */ /* 0x000122000c1e1500 */
[----:B------:R-:W-:Y:S01]  /*86c0*/  PRMT R222, RZ, 0x7610, R222 ;  /* 0x00007610ffde7816 */ /* 0x000fe200000000de */
[----:B0-----:R-:W-:Y:S02]  /*86d0*/  @P1 IMAD.MOV.U32 R168, RZ, RZ, R166 ;  /* 0x000000ffffa81224 */ /* 0x001fe400078e00a6 */
[----:B------:R-:W4:Y:S01]  /*86e0*/  LDL R166, [R1+0x1a0] ;  /* 0x0001a00001a67983 */ /* 0x000f220000100800 */
[----:B------:R-:W-:-:S03]  /*86f0*/  @P1 IMAD.MOV.U32 R169, RZ, RZ, R184 ;  /* 0x000000ffffa91224 */ /* 0x000fc600078e00b8 */
[----:B------:R-:W4:Y:S04]  /*8700*/  LDL R184, [R1+0x19c] ;  /* 0x00019c0001b87983 */ /* 0x000f280000100800 */
[----:B------:R3:W4:Y:S01]  /*8710*/  @P1 LDG.E.U16 R201, desc[UR6][R168.64] ;  /* 0x00000006a8c91981 */ /* 0x000722000c1e1500 */
[----:B------:R-:W-:Y:S02]  /*8720*/  ISETP.GT.AND P1, PT, R167, 0x36, PT ;  /* 0x00000036a700780c */ /* 0x000fe40003f24270 */
        /* <DEDUP_REMOVED lines=46> */
[----:B0-----:R-:W-:Y:S01]  /*8a10*/  @P1 IMAD.MOV.U32 R168, RZ, RZ, R166 ;  /* 0x000000ffffa81224 */ /* 0x001fe200078e00a6 */
[----:B------:R-:W-:Y:S01]  /*8a20*/  PRMT R182, RZ, 0x7610, R182 ;  /* 0x00007610ffb67816 */ /* 0x000fe200000000b6 */
[----:B------:R-:W4:Y:S01]  /*8a30*/  LDL R166, [R1+0x138] ;  /* 0x0001380001a67983 */ /* 0x000f220000100800 */
[----:B------:R-:W-:Y:S01]  /*8a40*/  @P1 IMAD.MOV.U32 R169, RZ, RZ, R184 ;  /* 0x000000ffffa91224 */ /* 0x000fe200078e00b8 */
[----:B------:R-:W-:-:S02]  /*8a50*/  PRMT R181, RZ, 0x7610, R181 ;  /* 0x00007610ffb57816 */ /* 0x000fc400000000b5 */
[----:B------:R-:W4:Y:S04]  /*8a60*/  LDL R184, [R1+0x134] ;  /* 0x0001340001b87983 */ /* 0x000f280000100800 */
[----:B------:R3:W4:Y:S01]  /*8a70*/  @P1 LDG.E.U16 R214, desc[UR6][R168.64] ;  /* 0x00000006a8d61981 */ /* 0x000722000c1e1500 */
[----:B------:R-:W-:Y:S01]  /*8a80*/  ISETP.GT.AND P1, PT, R167, 0x3b, PT ;  /* 0x0000003ba700780c */ /* 0x000fe20003f24270 */
[----:B---3--:R-:W-:Y:S02]  /*8a90*/  @P0 IMAD.MOV.U32 R168, RZ, RZ, R3 ;  /* 0x000000ffffa80224 */ /* 0x008fe400078e0003 */
[----:B------:R-:W3:Y:S01]  /*8aa0*/  LDL R3, [R1+0x150] ;  /* 0x0001500001037983 */ /* 0x000ee20000100800 */
[----:B--2---:R-:W-:-:S03]  /*8ab0*/  @P0 IMAD.MOV.U32 R169, RZ, RZ, R5 ;  /* 0x000000ffffa90224 */ /* 0x004fc600078e0005 */
[----:B------:R-:W2:Y:S04]  /*8ac0*/  LDL R5, [R1+0x14c] ;  /* 0x00014c0001057983 */ /* 0x000ea80000100800 */
[----:B------:R0:W2:Y:S02]  /*8ad0*/  @P0 LDG.E.U16 R183, desc[UR6][R168.64] ;  /* 0x00000006a8b70981 */ /* 0x0000a4000c1e1500 */
[----:B0-----:R-:W-:Y:S01]  /*8ae0*/  @P0 IMAD.MOV.U32 R168, RZ, RZ, R6 ;  /* 0x000000ffffa80224 */ /* 0x001fe200078e0006 */
[----:B------:R-:W-:Y:S01]  /*8af0*/  PRMT R180, RZ, 0x7610, R180 ;  /* 0x00007610ffb47816 */ /* 0x000fe200000000b4 */
        /* <DEDUP_REMOVED lines=8> */
[----:B------:R-:W-:-:S03]  /*8b80*/  ISETP.GT.AND P0, PT, R167, 0x3c, PT ;  /* 0x0000003ca700780c */ /* 0x000fc60003f04270 */
[----:B------:R3:W4:Y:S01]  /*8b90*/  @P1 LDG.E.U16 R181, desc[UR6][R168.64] ;  /* 0x00000006a8b51981 */ /* 0x000722000c1e1500 */
[----:B------:R-:W-:Y:S02]  /*8ba0*/  PRMT R179, RZ, 0x7610, R179 ;  /* 0x00007610ffb37816 */ /* 0x000fe400000000b3 */
[----:B------:R-:W-:Y:S01]  /*8bb0*/  PRMT R178, RZ, 0x7610, R178 ;  /* 0x00007610ffb27816 */ /* 0x000fe200000000b2 */
[----:B---3--:R-:W-:Y:S02]  /*8bc0*/  @P1 IMAD.MOV.U32 R168, RZ, RZ, R3 ;  /* 0x000000ffffa81224 */ /* 0x008fe400078e0003 */
[----:B------:R-:W3:Y:S01]  /*8bd0*/  LDL R3, [R1+0x128] ;  /* 0x0001280001037983 */ /* 0x000ee20000100800 */
[----:B--2---:R-:W-:-:S03]  /*8be0*/  @P1 IMAD.MOV.U32 R169, RZ, RZ, R5 ;  /* 0x000000ffffa91224 */ /* 0x004fc600078e0005 */
[----:B------:R-:W2:Y:S04]  /*8bf0*/  LDL R5, [R1+0x124] ;  /* 0x0001240001057983 */ /* 0x000ea80000100800 */
[----:B------:R0:W2:Y:S02]  /*8c00*/  @P1 LDG.E.U16 R180, desc[UR6][R168.64] ;  /* 0x00000006a8b41981 */ /* 0x0000a4000c1e1500 */
[----:B0-----:R-:W-:Y:S02]  /*8c10*/  @P0 IMAD.MOV.U32 R168, RZ, RZ, R185 ;  /* 0x000000ffffa80224 */ /* 0x001fe400078e00b9 */
[----:B------:R-:W-:Y:S01]  /*8c20*/  @P0 IMAD.MOV.U32 R169, RZ, RZ, R186 ;  /* 0x000000ffffa90224 */ /* 0x000fe200078e00ba */
[----:B------:R-:W-:Y:S01]  /*8c30*/  ISETP.GT.AND P1, PT, R167, 0x3d, PT ;  /* 0x0000003da700780c */ /* 0x000fe20003f24270 */
[----:B------:R-:W2:Y:S04]  /*8c40*/  LDL R186, [R1+0x10c] ;  /* 0x00010c0001ba7983 */ /* 0x000ea80000100800 */
[----:B------:R4:W2:Y:S01]  /*8c50*/  @P0 LDG.E.U16 R179, desc[UR6][R168.64] ;  /* 0x00000006a8b30981 */ /* 0x0008a2000c1e1500 */
[----:B------:R-:W-:-:S02]  /*8c60*/  PRMT R177, RZ, 0x7610, R177 ;  /* 0x00007610ffb17816 */ /* 0x000fc400000000b1 */
[----:B------:R-:W-:Y:S01]  /*8c70*/  PRMT R176, RZ, 0x7610, R176 ;  /* 0x00007610ffb07816 */ /* 0x000fe200000000b0 */
[----:B------:R-:W2:Y:S01]  /*8c80*/  LDL R185, [R1+0x110] ;  /* 0x0001100001b97983 */ /* 0x000ea20000100800 */
[----:B----4-:R-:W-:-:S03]  /*8c90*/  @P0 IMAD.MOV.U32 R168, RZ, RZ, R0 ;  /* 0x000000ffffa80224 */ /* 0x010fc600078e0000 */
[----:B------:R-:W4:Y:S01]  /*8ca0*/  LDL R0, [R1+0x120] ;  /* 0x0001200001007983 */ /* 0x000f220000100800 */
[----:B------:R-:W-:-:S03]  /*8cb0*/  @P0 IMAD.MOV.U32 R169, RZ, RZ, R2 ;  /* 0x000000ffffa90224 */ /* 0x000fc600078e0002 */
[----:B------:R-:W4:Y:S04]  /*8cc0*/  LDL R2, [R1+0x11c] ;  /* 0x00011c0001027983 */ /* 0x000f280000100800 */
[----:B------:R0:W4:Y:S02]  /*8cd0*/  @P0 LDG.E.U16 R178, desc[UR6][R168.64] ;  /* 0x00000006a8b20981 */ /* 0x000124000c1e1500 */
[----:B0-----:R-:W-:Y:S02]  /*8ce0*/  @P1 IMAD.MOV.U32 R168, RZ, RZ, R166 ;  /* 0x000000ffffa81224 */ /* 0x001fe400078e00a6 */
[----:B------:R-:W4:Y:S01]  /*8cf0*/  LDL R166, [R1+0x118] ;  /* 0x0001180001a67983 */ /* 0x000f220000100800 */
[----:B------:R-:W-:Y:S01]  /*8d00*/  ISETP.GT.AND P0, PT, R167, 0x3e, PT ;  /* 0x0000003ea700780c */ /* 0x000fe20003f04270 */
[----:B------:R-:W-:Y:S01]  /*8d10*/  @P1 IMAD.MOV.U32 R169, RZ, RZ, R184 ;  /* 0x000000ffffa91224 */ /* 0x000fe200078e00b8 */
[----:B------:R-:W-:Y:S01]  /*8d20*/  PRMT R175, RZ, 0x7610, R175 ;  /* 0x00007610ffaf7816 */ /* 0x000fe200000000af */
[----:B------:R-:W4:Y:S04]  /*8d30*/  LDL R184, [R1+0x104] ;  /* 0x0001040001b87983 */ /* 0x000f280000100800 */
[----:B------:R0:W4:Y:S02]  /*8d40*/  @P1 LDG.E.U16 R177, desc[UR6][R168.64] ;  /* 0x00000006a8b11981 */ /* 0x000124000c1e1500 */
[----:B0-----:R-:W-:-:S02]  /*8d50*/  @P1 IMAD.MOV.U32 R168, RZ, RZ, R6 ;  /* 0x000000ffffa81224 */ /* 0x001fc400078e0006 */
[----:B------:R-:W-:Y:S01]  /*8d60*/  @P1 IMAD.MOV.U32 R169, RZ, RZ, R165 ;  /* 0x000000ffffa91224 */ /* 0x000fe200078e00a5 */
[----:B------:R-:W4:Y:S04]  /*8d70*/  LDL R6, [R1+0xfc] ;  /* 0x0000fc0001067983 */ /* 0x000f280000100800 */
[----:B------:R3:W4:Y:S04]  /*8d80*/  @P1 LDG.E.U16 R176, desc[UR6][R168.64] ;  /* 0x00000006a8b01981 */ /* 0x000728000c1e1500 */
[----:B------:R-:W4:Y:S01]  /*8d90*/  LDL R165, [R1+0x108] ;  /* 0x0001080001a57983 */ /* 0x000f220000100800 */
[----:B------:R-:W-:-:S02]  /*8da0*/  ISETP.GT.AND P1, PT, R167, 0x3f, PT ;  /* 0x0000003fa700780c */ /* 0x000fc40003f24270 */
[----:B------:R-:W-:Y:S01]  /*8db0*/  PRMT R174, RZ, 0x7610, R174 ;  /* 0x00007610ffae7816 */ /* 0x000fe200000000ae */
[----:B---3--:R-:W-:Y:S02]  /*8dc0*/  @P0 IMAD.MOV.U32 R168, RZ, RZ, R3 ;  /* 0x000000ffffa80224 */ /* 0x008fe400078e0003 */
[----:B--2---:R-:W-:Y:S02]  /*8dd0*/  @P0 IMAD.MOV.U32 R169, RZ, RZ, R5 ;  /* 0x000000ffffa90224 */ /* 0x004fe400078e0005 */
[----:B------:R-:W2:Y:S04]  /*8de0*/  LDL R5, [R1+0x100] ;  /* 0x0001000001057983 */ /* 0x000ea80000100800 */
[----:B------:R4:W3:Y:S04]  /*8df0*/  @P0 LDG.E.U16 R175, desc[UR6][R168.64] ;  /* 0x00000006a8af0981 */ /* 0x0008e8000c1e1500 */
[----:B------:R-:W3:Y:S01]  /*8e00*/  LDL.LU R3, [R1+0x58] ;  /* 0x0000580001037983 */ /* 0x000ee20000300800 */
[----:B----4-:R-:W-:-:S02]  /*8e10*/  @P0 IMAD.MOV.U32 R168, RZ, RZ, R0 ;  /* 0x000000ffffa80224 */ /* 0x010fc400078e0000 */
[----:B------:R-:W0:Y:S01]  /*8e20*/  S2R R0, SR_TID.X ;  /* 0x0000000000007919 */ /* 0x000e220000002100 */
[----:B------:R-:W-:Y:S02]  /*8e30*/  @P0 IMAD.MOV.U32 R169, RZ, RZ, R2 ;  /* 0x000000ffffa90224 */ /* 0x000fe400078e0002 */
[----:B------:R-:W4:Y:S04]  /*8e40*/  LDL.LU R2, [R1+0x2c] ;  /* 0x00002c0001027983 */ /* 0x000f280000300800 */
[----:B------:R1:W4:Y:S02]  /*8e50*/  @P0 LDG.E.U16 R174, desc[UR6][R168.64] ;  /* 0x00000006a8ae0981 */ /* 0x000324000c1e1500 */
[----:B-1----:R-:W-:Y:S01]  /*8e60*/  @P1 IMAD.MOV.U32 R168, RZ, RZ, R166 ;  /* 0x000000ffffa81224 */ /* 0x002fe200078e00a6 */
[----:B0-----:R-:W-:-:S04]  /*8e70*/  LOP3.LUT R0, R0, 0x3f, RZ, 0xc0, !PT ;  /* 0x0000003f00007812 */ /* 0x001fc800078ec0ff */
[----:B------:R-:W-:Y:S02]  /*8e80*/  ISETP.GE.AND P0, PT, R0, R167, PT ;  /* 0x000000a70000720c */ /* 0x000fe40003f06270 */
[----:B------:R-:W4:Y:S04]  /*8e90*/  LDL.LU R0, [R1] ;  /* 0x0000000001007983 */ /* 0x000f280000300800 */
[----:B------:R-:W3:Y:S04]  /*8ea0*/  LDL R189, [R1+0xf4] ;  /* 0x0000f40001bd7983 */ /* 0x000ee80000100800 */
[----:B------:R-:W4:Y:S01]  /*8eb0*/  LDL R166, [R1+0xf8] ;  /* 0x0000f80001a67983 */ /* 0x000f220000100800 */
[----:B------:R-:W-:Y:S01]  /*8ec0*/  PRMT R173, RZ, 0x7610, R173 ;  /* 0x00007610ffad7816 */ /* 0x000fe200000000ad */
[----:B------:R-:W-:Y:S01]  /*8ed0*/  @P1 IMAD.MOV.U32 R169, RZ, RZ, R187 ;  /* 0x000000ffffa91224 */ /* 0x000fe200078e00bb */
[----:B------:R-:W-:Y:S01]  /*8ee0*/  PRMT R172, RZ, 0x7610, R172 ;  /* 0x00007610ffac7816 */ /* 0x000fe200000000ac */
[----:B------:R-:W4:Y:S04]  /*8ef0*/  LDL R192, [R1+0xec] ;  /* 0x0000ec0001c07983 */ /* 0x000f280000100800 */
[----:B------:R0:W4:Y:S04]  /*8f00*/  @P1 LDG.E.U16 R173, desc[UR6][R168.64] ;  /* 0x00000006a8ad1981 */ /* 0x000128000c1e1500 */
[----:B------:R-:W4:Y:S01]  /*8f10*/  LDL R187, [R1+0xf0] ;  /* 0x0000f00001bb7983 */ /* 0x000f220000100800 */
[----:B------:R-:W-:-:S03]  /*8f20*/  PRMT R171, RZ, 0x7610, R171 ;  /* 0x00007610ffab7816 */ /* 0x000fc600000000ab */
[----:B------:R-:W4:Y:S01]  /*8f30*/  LDL R191, [R1+0xd4] ;  /* 0x0000d40001bf7983 */ /* 0x000f220000100800 */
[----:B0-----:R-:W-:Y:S02]  /*8f40*/  @P1 IMAD.MOV.U32 R168, RZ, RZ, R185 ;  /* 0x000000ffffa81224 */ /* 0x001fe400078e00b9 */
[----:B------:R-:W-:Y:S01]  /*8f50*/  @P1 IMAD.MOV.U32 R169, RZ, RZ, R186 ;  /* 0x000000ffffa91224 */ /* 0x000fe200078e00ba */
[----:B------:R-:W4:Y:S04]  /*8f60*/  LDL R190, [R1+0xd8] ;  /* 0x0000d80001be7983 */ /* 0x000f280000100800 */
[----:B------:R0:W4:Y:S01]  /*8f70*/  @P1 LDG.E.U16 R172, desc[UR6][R168.64] ;  /* 0x00000006a8ac1981 */ /* 0x000122000c1e1500 */
[----:B------:R-:W-:Y:S01]  /*8f80*/  BAR.SYNC.DEFER_BLOCKING 0x0 ;  /* 0x0000000000007b1d */ /* 0x000fe20000010000 */
[----:B0-----:R-:W-:-:S05]  /*8f90*/  @!P0 IMAD.MOV.U32 R168, RZ, RZ, R165 ;  /* 0x000000ffffa88224 */ /* 0x001fca00078e00a5 */
[----:B------:R-:W4:Y:S04]  /*8fa0*/  LDL R186, [R1+0xe4] ;  /* 0x0000e40001ba7983 */ /* 0x000f280000100800 */
[----:B------:R-:W4:Y:S01]  /*8fb0*/  LDL R165, [R1+0xe8] ;  /* 0x0000e80001a57983 */ /* 0x000f220000100800 */
[----:B------:R-:W-:Y:S02]  /*8fc0*/  @!P0 IMAD.MOV.U32 R169, RZ, RZ, R184 ;  /* 0x000000ffffa98224 */ /* 0x000fe400078e00b8 */
[----:B------:R-:W-:Y:S02]  /*8fd0*/  @!P0 IMAD.MOV.U32 R185, RZ, RZ, R6 ;  /* 0x000000ffffb98224 */ /* 0x000fe400078e0006 */
[----:B------:R-:W4:Y:S04]  /*8fe0*/  LDL R6, [R1+0xdc] ;  /* 0x0000dc0001067983 */ /* 0x000f280000100800 */
[----:B------:R0:W4:Y:S02]  /*8ff0*/  @!P0 LDG.E.U16 R171, desc[UR6][R168.64] ;  /* 0x00000006a8ab8981 */ /* 0x000124000c1e1500 */
[----:B0-----:R-:W-:Y:S01]  /*9000*/  PRMT R169, RZ, 0x7610, R169 ;  /* 0x00007610ffa97816 */ /* 0x001fe200000000a9 */
[----:B--2---:R-:W-:-:S02]  /*9010*/  @!P0 IMAD.MOV.U32 R184, RZ, RZ, R5 ;  /* 0x000000ffffb88224 */ /* 0x004fc400078e0005 */
[----:B------:R-:W2:Y:S04]  /*9020*/  LDL R5, [R1+0xe0] ;  /* 0x0000e00001057983 */ /* 0x000ea80000100800 */
[----:B------:R3:W2:Y:S02]  /*9030*/  @!P0 LDG.E.U16 R169, desc[UR6][R184.64] ;  /* 0x00000006b8a98981 */ /* 0x0006a4000c1e1500 */
[----:B---3--:R-:W-:Y:S02]  /*9040*/  @!P0 IMAD.MOV.U32 R185, RZ, RZ, R189 ;  /* 0x000000ffffb98224 */ /* 0x008fe400078e00bd */
[----:B------:R-:W3:Y:S01]  /*9050*/  LDL R189, [R1+0xcc] ;  /* 0x0000cc0001bd7983 */ /* 0x000ee20000100800 */
[----:B----4-:R-:W-:-:S03]  /*9060*/  @!P0 IMAD.MOV.U32 R184, RZ, RZ, R166 ;  /* 0x000000ffffb88224 */ /* 0x010fc600078e00a6 */
[----:B------:R-:W4:Y:S01]  /*9070*/  LDL R166, [R1+0xd0] ;  /* 0x0000d00001a67983 */ /* 0x000f220000100800 */
[----:B------:R-:W-:Y:S02]  /*9080*/  PRMT R168, RZ, 0x7610, R168 ;  /* 0x00007610ffa87816 */ /* 0x000fe400000000a8 */
[----:B------:R-:W-:-:S04]  /*9090*/  PRMT R167, RZ, 0x7610, R167 ;  /* 0x00007610ffa77816 */ /* 0x000fc800000000a7 */
[----:B------:R0:W4:Y:S01]  /*90a0*/  @!P0 LDG.E.U16 R168, desc[UR6][R184.64] ;  /* 0x00000006b8a88981 */ /* 0x000122000c1e1500 */
[----:B------:R-:W-:Y:S01]  /*90b0*/  PRMT R170, RZ, 0x7610, R170 ;  /* 0x00007610ffaa7816 */ /* 0x000fe200000000aa */
[----:B0-----:R-:W-:Y:S02]  /*90c0*/  @!P0 IMAD.MOV.U32 R184, RZ, RZ, R187 ;  /* 0x000000ffffb88224 */ /* 0x001fe400078e00bb */
[----:B------:R-:W-:-:S05]  /*90d0*/  @!P0 IMAD.MOV.U32 R185, RZ, RZ, R192 ;  /* 0x000000ffffb98224 */ /* 0x000fca00078e00c0 */
[----:B------:R0:W4:Y:S02]  /*90e0*/  @!P0 LDG.E.U16 R167, desc[UR6][R184.64] ;  /* 0x00000006b8a78981 */ /* 0x000124000c1e1500 */
[----:B0-----:R-:W-:Y:S02]  /*90f0*/  @!P0 IMAD.MOV.U32 R185, RZ, RZ, R186 ;  /* 0x000000ffffb98224 */ /* 0x001fe400078e00ba */
[----:B------:R-:W-:Y:S02]  /*9100*/  @!P0 IMAD.MOV.U32 R184, RZ, RZ, R165 ;  /* 0x000000ffffb88224 */ /* 0x000fe400078e00a5 */
[----:B------:R-:W4:Y:S04]  /*9110*/  LDL R165, [R1+0xc8] ;  /* 0x0000c80001a57983 */ /* 0x000f280000100800 */
[----:B------:R0:W4:Y:S01]  /*9120*/  @!P0 LDG.E.U16 R170, desc[UR6][R184.64] ;  /* 0x00000006b8aa8981 */ /* 0x000122000c1e1500 */
[----:B------:R-:W-:-:S03]  /*9130*/  @!P0 IMAD.MOV.U32 R187, RZ, RZ, R6 ;  /* 0x000000ffffbb8224 */ /* 0x000fc600078e0006 */
[----:B------:R-:W4:Y:S01]  /*9140*/  LDL R6, [R1+0x9c] ;  /* 0x00009c0001067983 */ /* 0x000f220000100800 */
[----:B0-----:R-:W-:Y:S02]  /*9150*/  PRMT R184, RZ, 0x7610, R184 ;  /* 0x00007610ffb87816 */ /* 0x001fe400000000b8 */
[----:B------:R-:W-:Y:S01]  /*9160*/  PRMT R185, RZ, 0x7610, R185 ;  /* 0x00007610ffb97816 */ /* 0x000fe200000000b9 */
[----:B--2---:R-:W-:Y:S02]  /*9170*/  @!P0 IMAD.MOV.U32 R186, RZ, RZ, R5 ;  /* 0x000000ffffba8224 */ /* 0x004fe400078e0005 */
[----:B------:R-:W2:Y:S04]  /*9180*/  LDL R5, [R1+0xbc] ;  /* 0x0000bc0001057983 */ /* 0x000ea80000100800 */
[----:B------:R0:W2:Y:S02]  /*9190*/  @!P0 LDG.E.U16 R184, desc[UR6][R186.64] ;  /* 0x00000006bab88981 */ /* 0x0000a4000c1e1500 */
[----:B0-----:R-:W-:-:S02]  /*91a0*/  @!P0 IMAD.MOV.U32 R186, RZ, RZ, R190 ;  /* 0x000000ffffba8224 */ /* 0x001fc400078e00be */
[----:B------:R-:W-:Y:S01]  /*91b0*/  @!P0 IMAD.MOV.U32 R187, RZ, RZ, R191 ;  /* 0x000000ffffbb8224 */ /* 0x000fe200078e00bf */
[----:B------:R-:W2:Y:S04]  /*91c0*/  LDL R190, [R1+0x94] ;  /* 0x0000940001be7983 */ /* 0x000ea80000100800 */
[----:B------:R0:W2:Y:S04]  /*91d0*/  @!P0 LDG.E.U16 R185, desc[UR6][R186.64] ;  /* 0x00000006bab98981 */ /* 0x0000a8000c1e1500 */
[----:B------:R-:W2:Y:S01]  /*91e0*/  LDL R191, [R1+0x8c] ;  /* 0x00008c0001bf7983 */ /* 0x000ea20000100800 */
[----:B0-----:R-:W-:Y:S01]  /*91f0*/  PRMT R186, RZ, 0x7610, R186 ;  /* 0x00007610ffba7816 */ /* 0x001fe200000000ba */
[----:B---3--:R-:W-:-:S02]  /*9200*/  @!P0 IMAD.MOV.U32 R193, RZ, RZ, R189 ;  /* 0x000000ffffc18224 */ /* 0x008fc400078e00bd */
[----:B------:R-:W3:Y:S01]  /*9210*/  LDL R189, [R1+0x68] ;  /* 0x0000680001bd7983 */ /* 0x000ee20000100800 */
[----:B----4-:R-:W-:-:S03]  /*9220*/  @!P0 IMAD.MOV.U32 R192, RZ, RZ, R166 ;  /* 0x000000ffffc08224 */ /* 0x010fc600078e00a6 */
[----:B------:R-:W4:Y:S04]  /*9230*/  LDL R166, [R1+0x84] ;  /* 0x0000840001a67983 */ /* 0x000f280000100800 */
[----:B------:R0:W3:Y:S04]  /*9240*/  @!P0 LDG.E.U16 R186, desc[UR6][R192.64] ;  /* 0x00000006c0ba8981 */ /* 0x0000e8000c1e1500 */
[----:B------:R-:W2:Y:S01]  /*9250*/  LDL R193, [R1+0xc0] ;  /* 0x0000c00001c17983 */ /* 0x000ea20000100800 */
[----:B------:R-:W-:Y:S01]  /*9260*/  PRMT R187, RZ, 0x7610, R187 ;  /* 0x00007610ffbb7816 */ /* 0x000fe200000000bb */
[----:B0-----:R-:W-:-:S02]  /*9270*/  @!P0 IMAD.MOV.U32 R192, RZ, RZ, R165 ;  /* 0x000000ffffc08224 */ /* 0x001fc400078e00a5 */
[----:B------:R-:W3:Y:S04]  /*9280*/  LDL R165, [R1+0x60] ;  /* 0x0000600001a57983 */ /* 0x000ee80000100800 */
[----:B------:R0:W-:Y:S02]  /*9290*/  STS.U16 [R4+UR4+0x4000], R194 ;  /* 0x004000c204007988 */ /* 0x0001e40008000404 */
[----:B0-----:R-:W-:Y:S02]  /*92a0*/  PRMT R194, RZ, 0x7610, R194 ;  /* 0x00007610ffc27816 */ /* 0x001fe400000000c2 */
[----:B------:R-:W-:Y:S04]  /*92b0*/  STS.U16 [R4+UR4], R213 ;  /* 0x000000d504007988 */ /* 0x000fe80008000404 */
[----:B------:R-:W-:Y:S04]  /*92c0*/  STS.U16 [R4+UR4+0x400], R195 ;  /* 0x000400c304007988 */ /* 0x000fe80008000404 */
        /* <DEDUP_REMOVED lines=13> */
[----:B--2---:R0:W2:Y:S02]  /*93a0*/  @!P0 LDG.E.U16 R187, desc[UR6][R192.64] ;  /* 0x00000006c0bb8981 */ /* 0x0040a4000c1e1500 */
[----:B0-----:R-:W-:-:S02]  /*93b0*/  @!P0 IMAD.MOV.U32 R193, RZ, RZ, R6 ;  /* 0x000000ffffc18224 */ /* 0x001fc400078e0006 */
[----:B------:R-:W2:Y:S01]  /*93c0*/  LDL R6, [R1+0x34] ;  /* 0x0000340001067983 */ /* 0x000ea20000100800 */
[----:B------:R-:W-:-:S03]  /*93d0*/  @!P0 IMAD.MOV.U32 R192, RZ, RZ, R5 ;  /* 0x000000ffffc08224 */ /* 0x000fc600078e0005 */
[----:B------:R-:W2:Y:S04]  /*93e0*/  LDL R5, [R1+0x8] ;  /* 0x0000080001057983 */ /* 0x000ea80000100800 */
[----:B------:R0:W2:Y:S02]  /*93f0*/  @!P0 LDG.E.U16 R194, desc[UR6][R192.64] ;  /* 0x00000006c0c28981 */ /* 0x0000a4000c1e1500 */
[----:B0-----:R-:W-:Y:S01]  /*9400*/  @!P0 IMAD.MOV.U32 R193, RZ, RZ, R191 ;  /* 0x000000ffffc18224 */ /* 0x001fe200078e00bf */
[----:B------:R-:W-:-:S05]  /*9410*/  LOP3.LUT R191, R4, 0x10, RZ, 0x3c, !PT ;  /* 0x0000001004bf7812 */ /* 0x000fca00078e3cff */
[----:B------:R-:W-:Y:S04]  /*9420*/  STS.U16 [R191+UR4+0x80], R200 ;  /* 0x000080c8bf007988 */ /* 0x000fe80008000404 */
[----:B------:R-:W-:Y:S04]  /*9430*/  STS.U16 [R191+UR4+0x4080], R199 ;  /* 0x004080c7bf007988 */ /* 0x000fe80008000404 */
[----:B------:R-:W-:Y:S04]  /*9440*/  STS.U16 [R191+UR4+0x480], R198 ;  /* 0x000480c6bf007988 */ /* 0x000fe80008000404 */
[----:B------:R-:W-:Y:S04]  /*9450*/  STS.U16 [R191+UR4+0x4480], R197 ;  /* 0x004480c5bf007988 */ /* 0x000fe80008000404 */
[----:B------:R-:W-:Y:S04]  /*9460*/  STS.U16 [R191+UR4+0x880], R246 ;  /* 0x000880f6bf007988 */ /* 0x000fe80008000404 */
[----:B------:R0:W-:Y:S04]  /*9470*/  STS.U16 [R191+UR4+0x4880], R14 ;  /* 0x0048800ebf007988 */ /* 0x0001e80008000404 */
[----:B0-----:R-:W2:Y:S01]  /*9480*/  LDL.LU R14, [R1+0x5d4] ;  /* 0x0005d400010e7983 */ /* 0x001ea20000300800 */
[----:B------:R-:W-:Y:S01]  /*9490*/  PRMT R195, RZ, 0x7610, R195 ;  /* 0x00007610ffc37816 */ /* 0x000fe200000000c3 */
[----:B------:R-:W-:Y:S01]  /*94a0*/  @!P0 IMAD.MOV.U32 R192, RZ, RZ, R190 ;  /* 0x000000ffffc08224 */ /* 0x000fe200078e00be */
[----:B------:R-:W-:-:S04]  /*94b0*/  PRMT R196, RZ, 0x7610, R196 ;  /* 0x00007610ffc47816 */ /* 0x000fc800000000c4 */
[----:B------:R4:W2:Y:S01]  /*94c0*/  @!P0 LDG.E.U16 R195, desc[UR6][R192.64] ;  /* 0x00000006c0c38981 */ /* 0x0008a2000c1e1500 */
[----:B------:R-:W-:Y:S01]  /*94d0*/  PRMT R212, RZ, 0x7610, R212 ;  /* 0x00007610ffd47816 */ /* 0x000fe200000000d4 */
[----:B----4-:R-:W-:Y:S02]  /*94e0*/  @!P0 IMAD.MOV.U32 R192, RZ, RZ, R166 ;  /* 0x000000ffffc08224 */ /* 0x010fe400078e00a6 */
[----:B---3--:R-:W-:-:S05]  /*94f0*/  @!P0 IMAD.MOV.U32 R193, RZ, RZ, R189 ;  /* 0x000000ffffc18224 */ /* 0x008fca00078e00bd */
[----:B------:R0:W3:Y:S01]  /*9500*/  @!P0 LDG.E.U16 R196, desc[UR6][R192.64] ;  /* 0x00000006c0c48981 */ /* 0x0000e2000c1e1500 */
[----:B------:R-:W-:Y:S01]  /*9510*/  PRMT R211, RZ, 0x7610, R211 ;  /* 0x00007610ffd37816 */ /* 0x000fe200000000d3 */
[----:B0-----:R-:W-:Y:S02]  /*9520*/  @!P0 IMAD.MOV.U32 R192, RZ, RZ, R165 ;  /* 0x000000ffffc08224 */ /* 0x001fe400078e00a5 */
[----:B------:R-:W-:-:S05]  /*9530*/  @!P0 IMAD.MOV.U32 R193, RZ, RZ, R3 ;  /* 0x000000ffffc18224 */ /* 0x000fca00078e0003 */
[----:B------:R0:W4:Y:S01]  /*9540*/  @!P0 LDG.E.U16 R212, desc[UR6][R192.64] ;  /* 0x00000006c0d48981 */ /* 0x000122000c1e1500 */
[----:B------:R-:W-:Y:S01]  /*9550*/  PRMT R210, RZ, 0x7610, R210 ;  /* 0x00007610ffd27816 */ /* 0x000fe200000000d2 */
[----:B0-----:R-:W-:Y:S01]  /*9560*/  @!P0 IMAD.MOV.U32 R193, RZ, RZ, R2 ;  /* 0x000000ffffc18224 */ /* 0x001fe200078e0002 */
[----:B------:R-:W-:Y:S02]  /*9570*/  PRMT R209, RZ, 0x7610, R209 ;  /* 0x00007610ffd17816 */ /* 0x000fe400000000d1 */
[----:B------:R-:W-:Y:S02]  /*9580*/  PRMT R208, RZ, 0x7610, R208 ;  /* 0x00007610ffd07816 */ /* 0x000fe400000000d0 */
[----:B------:R-:W-:Y:S02]  /*9590*/  PRMT R207, RZ, 0x7610, R207 ;  /* 0x00007610ffcf7816 */ /* 0x000fe400000000cf */
[----:B------:R-:W-:Y:S02]  /*95a0*/  PRMT R206, RZ, 0x7610, R206 ;  /* 0x00007610ffce7816 */ /* 0x000fe400000000ce */
[----:B------:R-:W-:-:S02]  /*95b0*/  PRMT R205, RZ, 0x7610, R205 ;  /* 0x00007610ffcd7816 */ /* 0x000fc400000000cd */
[----:B------:R-:W-:Y:S02]  /*95c0*/  PRMT R204, RZ, 0x7610, R204 ;  /* 0x00007610ffcc7816 */ /* 0x000fe400000000cc */
        /* <DEDUP_REMOVED lines=8> */
[----:B------:R-:W-:Y:S01]  /*9650*/  PRMT R246, RZ, 0x7610, R246 ;  /* 0x00007610fff67816 */ /* 0x000fe200000000f6 */
[----:B------:R0:W-:Y:S04]  /*9660*/  STS.U16 [R191+UR4+0xc80], R250 ;  /* 0x000c80fabf007988 */ /* 0x0001e80008000404 */
[----:B------:R1:W-:Y:S01]  /*9670*/  STS.U16 [R191+UR4+0x4c80], R252 ;  /* 0x004c80fcbf007988 */ /* 0x0003e20008000404 */
[----:B0-----:R-:W-:-:S02]  /*9680*/  PRMT R250, RZ, 0x7610, R250 ;  /* 0x00007610fffa7816 */ /* 0x001fc400000000fa */
[----:B-1----:R-:W-:Y:S01]  /*9690*/  PRMT R252, RZ, 0x7610, R252 ;  /* 0x00007610fffc7816 */ /* 0x002fe200000000fc */
[----:B--2---:R-:W-:Y:S02]  /*96a0*/  @!P0 IMAD.MOV.U32 R192, RZ, RZ, R6 ;  /* 0x000000ffffc08224 */ /* 0x004fe400078e0006 */
[----:B------:R-:W2:Y:S04]  /*96b0*/  LDL.LU R6, [R1+0x518] ;  /* 0x0005180001067983 */ /* 0x000ea80000300800 */
[----:B------:R0:W3:Y:S04]  /*96c0*/  @!P0 LDG.E.U16 R211, desc[UR6][R192.64] ;  /* 0x00000006c0d38981 */ /* 0x0000e8000c1e1500 */
[----:B------:R-:W4:Y:S04]  /*96d0*/  LDL.LU R166, [R1+0x514] ;  /* 0x0005140001a67983 */ /* 0x000f280000300800 */
[----:B------:R-:W3:Y:S01]  /*96e0*/  LDL.LU R189, [R1+0xa8] ;  /* 0x0000a80001bd7983 */ /* 0x000ee20000300800 */
[----:B0-----:R-:W-:-:S02]  /*96f0*/  @!P0 IMAD.MOV.U32 R192, RZ, RZ, R5 ;  /* 0x000000ffffc08224 */ /* 0x001fc400078e0005 */
[----:B------:R-:W-:Y:S01]  /*9700*/  @!P0 IMAD.MOV.U32 R193, RZ, RZ, R0 ;  /* 0x000000ffffc18224 */ /* 0x000fe200078e0000 */
[----:B------:R-:W3:Y:S04]  /*9710*/  LDL.LU R190, [R1+0xa4] ;  /* 0x0000a40001be7983 */ /* 0x000ee80000300800 */
[----:B------:R0:W3:Y:S04]  /*9720*/  @!P0 LDG.E.U16 R210, desc[UR6][R192.64] ;  /* 0x00000006c0d28981 */ /* 0x0000e8000c1e1500 */
[----:B------:R-:W3:Y:S04]  /*9730*/  LDL.LU R5, [R1+0x70] ;  /* 0x0000700001057983 */ /* 0x000ee80000300800 */
[----:B------:R-:W3:Y:S01]  /*9740*/  LDL.LU R165, [R1+0x6c] ;  /* 0x00006c0001a57983 */ /* 0x000ee20000300800 */
[----:B0-----:R-:W-:-:S02]  /*9750*/  @!P0 IMAD.MOV.U32 R192, RZ, RZ, R243 ;  /* 0x000000ffffc08224 */ /* 0x001fc400078e00f3 */
[----:B------:R-:W-:-:S05]  /*9760*/  @!P0 IMAD.MOV.U32 R193, RZ, RZ, R231 ;  /* 0x000000ffffc18224 */ /* 0x000fca00078e00e7 */
[----:B------:R0:W3:Y:S02]  /*9770*/  @!P0 LDG.E.U16 R209, desc[UR6][R192.64] ;  /* 0x00000006c0d18981 */ /* 0x0000e4000c1e1500 */
[----:B0-----:R-:W-:Y:S02]  /*9780*/  @!P0 IMAD.MOV.U32 R192, RZ, RZ, R229 ;  /* 0x000000ffffc08224 */ /* 0x001fe400078e00e5 */
        /* <DEDUP_REMOVED lines=46> */
[----:B------:R-:W3:Y:S04]  /*9a70*/  @!P0 LDG.E.U16 R252, desc[UR6][R192.64] ;  /* 0x00000006c0fc8981 */ /* 0x000ee8000c1e1500 */
[----:B------:R-:W2:Y:S04]  /*9a80*/  LDL.LU R192, [R1+0x14] ;  /* 0x0000140001c07983 */ /* 0x000ea80000300800 */
[----:B------:R-:W4:Y:S04]  /*9a90*/  LDL.LU R193, [R1+0x10] ;  /* 0x0000100001c17983 */ /* 0x000f280000300800 */
[----:B--2---:R0:W-:Y:S04]  /*9aa0*/  STS.U16 [R191+UR4+0x1080], R192 ;  /* 0x001080c0bf007988 */ /* 0x0041e80008000404 */
[----:B----4-:R1:W-:Y:S04]  /*9ab0*/  STS.U16 [R191+UR4+0x5080], R193 ;  /* 0x005080c1bf007988 */ /* 0x0103e80008000404 */
[----:B------:R-:W-:Y:S04]  /*9ac0*/  STS.U16 [R191+UR4+0x1480], R248 ;  /* 0x001480f8bf007988 */ /* 0x000fe80008000404 */
[----:B------:R-:W-:Y:S04]  /*9ad0*/  STS.U16 [R191+UR4+0x5480], R247 ;  /* 0x005480f7bf007988 */ /* 0x000fe80008000404 */
[----:B------:R-:W-:Y:S04]  /*9ae0*/  STS.U16 [R191+UR4+0x1880], R232 ;  /* 0x001880e8bf007988 */ /* 0x000fe80008000404 */
[----:B------:R-:W-:Y:S04]  /*9af0*/  STS.U16 [R191+UR4+0x5880], R230 ;  /* 0x005880e6bf007988 */ /* 0x000fe80008000404 */
[----:B------:R2:W-:Y:S04]  /*9b00*/  STS.U16 [R191+UR4+0x1c80], R215 ;  /* 0x001c80d7bf007988 */ /* 0x0005e80008000404 */
[----:B0-----:R-:W4:Y:S04]  /*9b10*/  LDL.LU R192, [R1+0x510] ;  /* 0x0005100001c07983 */ /* 0x001f280000300800 */
[----:B-1----:R-:W4:Y:S01]  /*9b20*/  LDL.LU R193, [R1+0x50c] ;  /* 0x00050c0001c17983 */ /* 0x002f220000300800 */
[----:B--2---:R-:W-:-:S03]  /*9b30*/  LOP3.LUT R215, R4, 0x10, RZ, 0x3c, !PT ;  /* 0x0000001004d77812 */ /* 0x004fc600078e3cff */
[----:B------:R-:W2:Y:S04]  /*9b40*/  LDL.LU R247, [R1+0x4] ;  /* 0x0000040001f77983 */ /* 0x000ea80000300800 */
[----:B------:R-:W4:Y:S04]  /*9b50*/  LDL.LU R232, [R1+0xc] ;  /* 0x00000c0001e87983 */ /* 0x000f280000300800 */
[----:B------:R-:W2:Y:S04]  /*9b60*/  LDL.LU R230, [R1+0x38] ;  /* 0x0000380001e67983 */ /* 0x000ea80000300800 */
[----:B------:R-:W4:Y:S04]  /*9b70*/  LDL.LU R191, [R1+0x5d0] ;  /* 0x0005d00001bf7983 */ /* 0x000f280000300800 */
[----:B------:R0:W-:Y:S04]  /*9b80*/  STS.U16 [R215+UR4+0x5c80], R214 ;  /* 0x005c80d6d7007988 */ /* 0x0001e80008000404 */
[----:B0-----:R-:W2:Y:S01]  /*9b90*/  LDL.LU R214, [R1+0x3c] ;  /* 0x00003c0001d67983 */ /* 0x001ea20000300800 */
[----:B------:R-:W-:-:S03]  /*9ba0*/  LOP3.LUT R248, R4, 0x20, RZ, 0x3c, !PT ;  /* 0x0000002004f87812 */ /* 0x000fc600078e3cff */
[----:B------:R-:W4:Y:S04]  /*9bb0*/  LDL.LU R215, [R1+0x28] ;  /* 0x0000280001d77983 */ /* 0x000f280000300800 */
[----:B------:R0:W-:Y:S04]  /*9bc0*/  STS.U16 [R248+UR4+0x100], R6 ;  /* 0x00010006f8007988 */ /* 0x0001e80008000404 */
[----:B------:R1:W-:Y:S04]  /*9bd0*/  STS.U16 [R248+UR4+0x4100], R166 ;  /* 0x004100a6f8007988 */ /* 0x0003e80008000404 */
[----:B---3--:R3:W-:Y:S04]  /*9be0*/  STS.U16 [R248+UR4+0x500], R189 ;  /* 0x000500bdf8007988 */ /* 0x0087e80008000404 */
[----:B------:R3:W-:Y:S04]  /*9bf0*/  STS.U16 [R248+UR4+0x4500], R190 ;  /* 0x004500bef8007988 */ /* 0x0007e80008000404 */
[----:B------:R3:W-:Y:S04]  /*9c00*/  STS.U16 [R248+UR4+0x900], R5 ;  /* 0x00090005f8007988 */ /* 0x0007e80008000404 */
[----:B0-----:R-:W4:Y:S04]  /*9c10*/  LDL.LU R6, [R1+0x5cc] ;  /* 0x0005cc0001067983 */ /* 0x001f280000300800 */
[----:B------:R0:W-:Y:S04]  /*9c20*/  STS.U16 [R248+UR4+0x4900], R165 ;  /* 0x004900a5f8007988 */ /* 0x0001e80008000404 */
[----:B-1----:R-:W4:Y:S04]  /*9c30*/  LDL.LU R166, [R1+0x5c8] ;  /* 0x0005c80001a67983 */ /* 0x002f280000300800 */
[----:B---3--:R-:W3:Y:S04]  /*9c40*/  LDL.LU R189, [R1+0x5c4] ;  /* 0x0005c40001bd7983 */ /* 0x008ee80000300800 */
[----:B------:R-:W3:Y:S04]  /*9c50*/  LDL.LU R190, [R1+0x5c0] ;  /* 0x0005c00001be7983 */ /* 0x000ee80000300800 */
[----:B------:R-:W3:Y:S04]  /*9c60*/  LDL.LU R5, [R1+0x5bc] ;  /* 0x0005bc0001057983 */ /* 0x000ee80000300800 */
[----:B0-----:R-:W3:Y:S04]  /*9c70*/  LDL.LU R165, [R1+0x5b8] ;  /* 0x0005b80001a57983 */ /* 0x001ee80000300800 */
[----:B--2---:R-:W-:Y:S04]  /*9c80*/  STS.U16 [R248+UR4+0xd00], R214 ;  /* 0x000d00d6f8007988 */ /* 0x004fe80008000404 */
[----:B------:R-:W-:Y:S04]  /*9c90*/  STS.U16 [R248+UR4+0x4d00], R230 ;  /* 0x004d00e6f8007988 */ /* 0x000fe80008000404 */
[----:B----4-:R-:W-:Y:S04]  /*9ca0*/  STS.U16 [R248+UR4+0x1100], R232 ;  /* 0x001100e8f8007988 */ /* 0x010fe80008000404 */
[----:B------:R-:W-:Y:S04]  /*9cb0*/  STS.U16 [R248+UR4+0x5100], R247 ;  /* 0x005100f7f8007988 */ /* 0x000fe80008000404 */
[----:B------:R0:W-:Y:S04]  /*9cc0*/  STS.U16 [R248+UR4+0x1500], R245 ;  /* 0x001500f5f8007988 */ /* 0x0001e80008000404 */
[----:B------:R1:W-:Y:S04]  /*9cd0*/  STS.U16 [R248+UR4+0x5500], R244 ;  /* 0x005500f4f8007988 */ /* 0x0003e80008000404 */
[----:B------:R2:W-:Y:S04]  /*9ce0*/  STS.U16 [R248+UR4+0x1900], R228 ;  /* 0x001900e4f8007988 */ /* 0x0005e80008000404 */
[----:B0-----:R-:W4:Y:S04]  /*9cf0*/  LDL.LU R245, [R1+0x30] ;  /* 0x0000300001f57983 */ /* 0x001f280000300800 */
[----:B-1----:R-:W3:Y:S04]  /*9d00*/  LDL.LU R244, [R1+0x5c] ;  /* 0x00005c0001f47983 */ /* 0x002ee80000300800 */
[----:B--2---:R-:W2:Y:S04]  /*9d10*/  LDL.LU R228, [R1+0x64] ;  /* 0x0000640001e47983 */ /* 0x004ea80000300800 */
[----:B------:R0:W-:Y:S04]  /*9d20*/  STS.U16 [R248+UR4+0x5900], R227 ;  /* 0x005900e3f8007988 */ /* 0x0001e80008000404 */
[----:B------:R1:W-:Y:S04]  /*9d30*/  STS.U16 [R248+UR4+0x1d00], R183 ;  /* 0x001d00b7f8007988 */ /* 0x0003e80008000404 */
[----:B0-----:R-:W4:Y:S04]  /*9d40*/  LDL.LU R227, [R1+0x98] ;  /* 0x0000980001e37983 */ /* 0x001f280000300800 */
[----:B-1----:R-:W3:Y:S01]  /*9d50*/  LDL.LU R183, [R1+0xa0] ;  /* 0x0000a00001b77983 */ /* 0x002ee20000300800 */
[----:B------:R-:W-:-:S03]  /*9d60*/  LOP3.LUT R214, R4, 0x30, RZ, 0x3c, !PT ;  /* 0x0000003004d67812 */ /* 0x000fc600078e3cff */
[----:B------:R0:W-:Y:S04]  /*9d70*/  STS.U16 [R248+UR4+0x5d00], R182 ;  /* 0x005d00b6f8007988 */ /* 0x0001e80008000404 */
[----:B------:R1:W-:Y:S04]  /*9d80*/  STS.U16 [R214+UR4+0x180], R192 ;  /* 0x000180c0d6007988 */ /* 0x0003e80008000404 */
[----:B------:R1:W-:Y:S04]  /*9d90*/  STS.U16 [R214+UR4+0x4180], R193 ;  /* 0x004180c1d6007988 */ /* 0x0003e80008000404 */
[----:B------:R-:W2:Y:S04]  /*9da0*/  LDL.LU R230, [R1+0x90] ;  /* 0x0000900001e67983 */ /* 0x000ea80000300800 */
[----:B------:R-:W2:Y:S04]  /*9db0*/  LDL.LU R232, [R1+0x88] ;  /* 0x0000880001e87983 */ /* 0x000ea80000300800 */
[----:B------:R-:W2:Y:S04]  /*9dc0*/  LDL.LU R247, [R1+0x54] ;  /* 0x0000540001f77983 */ /* 0x000ea80000300800 */
[----:B0-----:R-:W2:Y:S04]  /*9dd0*/  LDL.LU R248, [R1+0x50] ;  /* 0x0000500001f87983 */ /* 0x001ea80000300800 */
[----:B-1----:R-:W2:Y:S04]  /*9de0*/  LDL.LU R192, [R1+0x24] ;  /* 0x0000240001c07983 */ /* 0x002ea80000300800 */
[----:B------:R-:W2:Y:S04]  /*9df0*/  LDL.LU R193, [R1+0x20] ;  /* 0x0000200001c17983 */ /* 0x000ea80000300800 */
[----:B---3--:R-:W-:Y:S04]  /*9e00*/  STS.U16 [R214+UR4+0x580], R183 ;  /* 0x000580b7d6007988 */ /* 0x008fe80008000404 */
[----:B----4-:R-:W-:Y:S04]  /*9e10*/  STS.U16 [R214+UR4+0x4580], R227 ;  /* 0x004580e3d6007988 */ /* 0x010fe80008000404 */
[----:B--2---:R-:W-:Y:S04]  /*9e20*/  STS.U16 [R214+UR4+0x980], R228 ;  /* 0x000980e4d6007988 */ /* 0x004fe80008000404 */
[----:B------:R-:W-:Y:S04]  /*9e30*/  STS.U16 [R214+UR4+0x4980], R244 ;  /* 0x004980f4d6007988 */ /* 0x000fe80008000404 */
[----:B------:R-:W-:Y:S04]  /*9e40*/  STS.U16 [R214+UR4+0xd80], R245 ;  /* 0x000d80f5d6007988 */ /* 0x000fe80008000404 */
[----:B------:R-:W-:Y:S04]  /*9e50*/  STS.U16 [R214+UR4+0x4d80], R215 ;  /* 0x004d80d7d6007988 */ /* 0x000fe80008000404 */
[----:B------:R0:W-:Y:S04]  /*9e60*/  STS.U16 [R214+UR4+0x1180], R165 ;  /* 0x001180a5d6007988 */ /* 0x0001e80008000404 */
[----:B------:R1:W-:Y:S04]  /*9e70*/  STS.U16 [R214+UR4+0x5180], R5 ;  /* 0x00518005d6007988 */ /* 0x0003e80008000404 */
[----:B------:R-:W-:Y:S04]  /*9e80*/  STS.U16 [R214+UR4+0x1580], R242 ;  /* 0x001580f2d6007988 */ /* 0x000fe80008000404 */
[----:B0-----:R-:W2:Y:S04]  /*9e90*/  LDL.LU R165, [R1+0x5b4] ;  /* 0x0005b40001a57983 */ /* 0x001ea80000300800 */
[----:B-1----:R-:W3:Y:S04]  /*9ea0*/  LDL.LU R5, [R1+0x5b0] ;  /* 0x0005b00001057983 */ /* 0x002ee80000300800 */
[----:B------:R0:W-:Y:S04]  /*9eb0*/  STS.U16 [R214+UR4+0x5580], R241 ;  /* 0x005580f1d6007988 */ /* 0x0001e80008000404 */
[----:B------:R1:W-:Y:S04]  /*9ec0*/  STS.U16 [R214+UR4+0x1980], R226 ;  /* 0x001980e2d6007988 */ /* 0x0003e80008000404 */
[----:B0-----:R-:W4:Y:S04]  /*9ed0*/  LDL.LU R241, [R1+0xc4] ;  /* 0x0000c40001f17983 */ /* 0x001f280000300800 */
[----:B-1----:R-:W2:Y:S04]  /*9ee0*/  LDL.LU R226, [R1+0x508] ;  /* 0x0005080001e27983 */ /* 0x002ea80000300800 */
[----:B------:R-:W3:Y:S04]  /*9ef0*/  LDL.LU R182, [R1+0xb8] ;  /* 0x0000b80001b67983 */ /* 0x000ee80000300800 */
[----:B------:R-:W3:Y:S04]  /*9f00*/  LDL.LU R183, [R1+0xb4] ;  /* 0x0000b40001b77983 */ /* 0x000ee80000300800 */
[----:B------:R-:W3:Y:S04]  /*9f10*/  LDL.LU R227, [R1+0x80] ;  /* 0x0000800001e37983 */ /* 0x000ee80000300800 */
[----:B------:R-:W-:Y:S04]  /*9f20*/  STS.U16 [R214+UR4+0x5980], R225 ;  /* 0x005980e1d6007988 */ /* 0x000fe80008000404 */
[----:B------:R-:W3:Y:S01]  /*9f30*/  LDL.LU R228, [R1+0x7c] ;  /* 0x00007c0001e47983 */ /* 0x000ee20000300800 */
[----:B------:R-:W-:-:S03]  /*9f40*/  LOP3.LUT R242, R4, 0x40, RZ, 0x3c, !PT ;  /* 0x0000004004f27812 */ /* 0x000fc600078e3cff */
[----:B------:R-:W-:Y:S04]  /*9f50*/  STS.U16 [R214+UR4+0x1d80], R181 ;  /* 0x001d80b5d6007988 */ /* 0x000fe80008000404 */
[----:B------:R-:W3:Y:S04]  /*9f60*/  LDL.LU R244, [R1+0x4c] ;  /* 0x00004c0001f47983 */ /* 0x000ee80000300800 */
[----:B------:R0:W-:Y:S04]  /*9f70*/  STS.U16 [R214+UR4+0x5d80], R180 ;  /* 0x005d80b4d6007988 */ /* 0x0001e80008000404 */
[----:B------:R-:W3:Y:S04]  /*9f80*/  LDL.LU R245, [R1+0x48] ;  /* 0x0000480001f57983 */ /* 0x000ee80000300800 */
[----:B0-----:R-:W3:Y:S04]  /*9f90*/  LDL.LU R214, [R1+0x1c] ;  /* 0x00001c0001d67983 */ /* 0x001ee80000300800 */
[----:B------:R-:W3:Y:S04]  /*9fa0*/  LDL.LU R215, [R1+0x18] ;  /* 0x0000180001d77983 */ /* 0x000ee80000300800 */
[----:B--2---:R-:W-:Y:S04]  /*9fb0*/  STS.U16 [R242+UR4+0x200], R226 ;  /* 0x000200e2f2007988 */ /* 0x004fe80008000404 */
[----:B----4-:R-:W-:Y:S04]  /*9fc0*/  STS.U16 [R242+UR4+0x4200], R241 ;  /* 0x004200f1f2007988 */ /* 0x010fe80008000404 */
[----:B------:R0:W-:Y:S04]  /*9fd0*/  STS.U16 [R242+UR4+0x600], R230 ;  /* 0x000600e6f2007988 */ /* 0x0001e80008000404 */
[----:B------:R1:W-:Y:S04]  /*9fe0*/  STS.U16 [R242+UR4+0x4600], R232 ;  /* 0x004600e8f2007988 */ /* 0x0003e80008000404 */
[----:B------:R2:W-:Y:S04]  /*9ff0*/  STS.U16 [R242+UR4+0xa00], R247 ;  /* 0x000a00f7f2007988 */ /* 0x0005e80008000404 */
[----:B0-----:R-:W4:Y:S04]  /*a000*/  LDL.LU R230, [R1+0xb0] ;  /* 0x0000b00001e67983 */ /* 0x001f280000300800 */
[----:B-1----:R-:W4:Y:S04]  /*a010*/  LDL.LU R232, [R1+0xac] ;  /* 0x0000ac0001e87983 */ /* 0x002f280000300800 */
[----:B------:R0:W-:Y:S04]  /*a020*/  STS.U16 [R242+UR4+0x4a00], R248 ;  /* 0x004a00f8f2007988 */ /* 0x0001e80008000404 */
[----:B--2---:R-:W2:Y:S04]  /*a030*/  LDL.LU R247, [R1+0x78] ;  /* 0x0000780001f77983 */ /* 0x004ea80000300800 */
[----:B------:R1:W-:Y:S04]  /*a040*/  STS.U16 [R242+UR4+0xe00], R192 ;  /* 0x000e00c0f2007988 */ /* 0x0003e80008000404 */
[----:B0-----:R-:W2:Y:S04]  /*a050*/  LDL.LU R248, [R1+0x74] ;  /* 0x0000740001f87983 */ /* 0x001ea80000300800 */
[----:B------:R0:W-:Y:S04]  /*a060*/  STS.U16 [R242+UR4+0x4e00], R193 ;  /* 0x004e00c1f2007988 */ /* 0x0001e80008000404 */
[----:B-1----:R-:W2:Y:S04]  /*a070*/  LDL.LU R192, [R1+0x44] ;  /* 0x0000440001c07983 */ /* 0x002ea80000300800 */
[----:B------:R1:W-:Y:S04]  /*a080*/  STS.U16 [R242+UR4+0x1200], R190 ;  /* 0x001200bef2007988 */ /* 0x0003e80008000404 */
[----:B0-----:R-:W2:Y:S04]  /*a090*/  LDL.LU R193, [R1+0x40] ;  /* 0x0000400001c17983 */ /* 0x001ea80000300800 */
[----:B------:R0:W-:Y:S04]  /*a0a0*/  STS.U16 [R242+UR4+0x5200], R189 ;  /* 0x005200bdf2007988 */ /* 0x0001e80008000404 */
[----:B-1----:R-:W2:Y:S04]  /*a0b0*/  LDL.LU R190, [R1+0x5ac] ;  /* 0x0005ac0001be7983 */ /* 0x002ea80000300800 */
[----:B0-----:R-:W2:Y:S01]  /*a0c0*/  LDL.LU R189, [R1+0x5a8] ;  /* 0x0005a80001bd7983 */ /* 0x001ea20000300800 */
[----:B------:R-:W-:-:S03]  /*a0d0*/  LOP3.LUT R181, R4, 0x50, RZ, 0x3c, !PT ;  /* 0x0000005004b57812 */ /* 0x000fc600078e3cff */
[----:B------:R-:W-:Y:S04]  /*a0e0*/  STS.U16 [R242+UR4+0x1600], R240 ;  /* 0x001600f0f2007988 */ /* 0x000fe80008000404 */
[----:B------:R-:W-:Y:S04]  /*a0f0*/  STS.U16 [R242+UR4+0x5600], R239 ;  /* 0x005600eff2007988 */ /* 0x000fe80008000404 */
[----:B------:R-:W-:Y:S04]  /*a100*/  STS.U16 [R242+UR4+0x1a00], R224 ;  /* 0x001a00e0f2007988 */ /* 0x000fe80008000404 */
[----:B------:R-:W-:Y:S04]  /*a110*/  STS.U16 [R242+UR4+0x5a00], R223 ;  /* 0x005a00dff2007988 */ /* 0x000fe80008000404 */
[----:B------:R-:W-:Y:S04]  /*a120*/  STS.U16 [R242+UR4+0x1e00], R179 ;  /* 0x001e00b3f2007988 */ /* 0x000fe80008000404 */
[----:B------:R-:W-:Y:S04]  /*a130*/  STS.U16 [R242+UR4+0x5e00], R178 ;  /* 0x005e00b2f2007988 */ /* 0x000fe80008000404 */
[----:B---3--:R-:W-:Y:S04]  /*a140*/  STS.U16 [R181+UR4+0x280], R182 ;  /* 0x000280b6b5007988 */ /* 0x008fe80008000404 */
[----:B------:R-:W-:Y:S04]  /*a150*/  STS.U16 [R181+UR4+0x4280], R183 ;  /* 0x004280b7b5007988 */ /* 0x000fe80008000404 */
[----:B------:R-:W-:Y:S04]  /*a160*/  STS.U16 [R181+UR4+0x680], R227 ;  /* 0x000680e3b5007988 */ /* 0x000fe80008000404 */
[----:B------:R-:W-:Y:S04]  /*a170*/  STS.U16 [R181+UR4+0x4680], R228 ;  /* 0x004680e4b5007988 */ /* 0x000fe80008000404 */
[----:B------:R-:W-:Y:S04]  /*a180*/  STS.U16 [R181+UR4+0xa80], R244 ;  /* 0x000a80f4b5007988 */ /* 0x000fe80008000404 */
[----:B------:R-:W-:Y:S04]  /*a190*/  STS.U16 [R181+UR4+0x4a80], R245 ;  /* 0x004a80f5b5007988 */ /* 0x000fe80008000404 */
[----:B------:R-:W-:Y:S04]  /*a1a0*/  STS.U16 [R181+UR4+0xe80], R214 ;  /* 0x000e80d6b5007988 */ /* 0x000fe80008000404 */
[----:B------:R-:W-:Y:S01]  /*a1b0*/  STS.U16 [R181+UR4+0x4e80], R215 ;  /* 0x004e80d7b5007988 */ /* 0x000fe20008000404 */
[----:B------:R-:W-:-:S03]  /*a1c0*/  LOP3.LUT R180, R4, 0x60, RZ, 0x3c, !PT ;  /* 0x0000006004b47812 */ /* 0x000fc600078e3cff */
[----:B------:R0:W-:Y:S04]  /*a1d0*/  STS.U16 [R181+UR4+0x1280], R166 ;  /* 0x001280a6b5007988 */ /* 0x0001e80008000404 */
[----:B------:R1:W-:Y:S04]  /*a1e0*/  STS.U16 [R181+UR4+0x5280], R6 ;  /* 0x00528006b5007988 */ /* 0x0003e80008000404 */
[----:B------:R-:W-:Y:S04]  /*a1f0*/  STS.U16 [R181+UR4+0x1680], R238 ;  /* 0x001680eeb5007988 */ /* 0x000fe80008000404 */
[----:B------:R-:W-:Y:S04]  /*a200*/  STS.U16 [R181+UR4+0x5680], R237 ;  /* 0x005680edb5007988 */ /* 0x000fe80008000404 */
[----:B------:R-:W-:Y:S04]  /*a210*/  STS.U16 [R181+UR4+0x1a80], R222 ;  /* 0x001a80deb5007988 */ /* 0x000fe80008000404 */
[----:B------:R-:W-:Y:S04]  /*a220*/  STS.U16 [R181+UR4+0x5a80], R221 ;  /* 0x005a80ddb5007988 */ /* 0x000fe80008000404 */
[----:B------:R-:W-:Y:S04]  /*a230*/  STS.U16 [R181+UR4+0x1e80], R177 ;  /* 0x001e80b1b5007988 */ /* 0x000fe80008000404 */
[----:B------:R-:W-:Y:S04]  /*a240*/  STS.U16 [R181+UR4+0x5e80], R176 ;  /* 0x005e80b0b5007988 */ /* 0x000fe80008000404 */
[----:B0-----:R-:W3:Y:S04]  /*a250*/  LDL.LU R166, [R1+0x5a4] ;  /* 0x0005a40001a67983 */ /* 0x001ee80000300800 */
[----:B-1----:R-:W3:Y:S04]  /*a260*/  LDL.LU R6, [R1+0x5a0] ;  /* 0x0005a00001067983 */ /* 0x002ee80000300800 */
[----:B----4-:R-:W-:Y:S04]  /*a270*/  STS.U16 [R180+UR4+0x300], R230 ;  /* 0x000300e6b4007988 */ /* 0x010fe80008000404 */
[----:B------:R-:W-:Y:S04]  /*a280*/  STS.U16 [R180+UR4+0x4300], R232 ;  /* 0x004300e8b4007988 */ /* 0x000fe80008000404 */
[----:B--2---:R-:W-:Y:S04]  /*a290*/  STS.U16 [R180+UR4+0x700], R247 ;  /* 0x000700f7b4007988 */ /* 0x004fe80008000404 */
[----:B------:R-:W-:Y:S04]  /*a2a0*/  STS.U16 [R180+UR4+0x4700], R248 ;  /* 0x004700f8b4007988 */ /* 0x000fe80008000404 */
[----:B------:R-:W-:Y:S04]  /*a2b0*/  STS.U16 [R180+UR4+0xb00], R192 ;  /* 0x000b00c0b4007988 */ /* 0x000fe80008000404 */
        /* <DEDUP_REMOVED lines=8> */
[----:B0-----:R-:W4:Y:S01]  /*a340*/  LDL.LU R188, [R1+0x590] ;  /* 0x0005900001bc7983 */ /* 0x001f220000300800 */
[----:B------:R-:W-:-:S03]  /*a350*/  LOP3.LUT R178, R4, 0x70, RZ, 0x3c, !PT ;  /* 0x0000007004b27812 */ /* 0x000fc600078e3cff */
[----:B------:R-:W-:Y:S04]  /*a360*/  STS.U16 [R180+UR4+0x1700], R236 ;  /* 0x001700ecb4007988 */ /* 0x000fe80008000404 */
[----:B------:R-:W-:Y:S04]  /*a370*/  STS.U16 [R180+UR4+0x5700], R235 ;  /* 0x005700ebb4007988 */ /* 0x000fe80008000404 */
[----:B------:R-:W-:Y:S04]  /*a380*/  STS.U16 [R180+UR4+0x1b00], R220 ;  /* 0x001b00dcb4007988 */ /* 0x000fe80008000404 */
[----:B------:R-:W-:Y:S04]  /*a390*/  STS.U16 [R180+UR4+0x5b00], R218 ;  /* 0x005b00dab4007988 */ /* 0x000fe80008000404 */
[----:B------:R-:W-:Y:S04]  /*a3a0*/  STS.U16 [R180+UR4+0x1f00], R175 ;  /* 0x001f00afb4007988 */ /* 0x000fe80008000404 */
[----:B------:R-:W-:Y:S04]  /*a3b0*/  STS.U16 [R180+UR4+0x5f00], R174 ;  /* 0x005f00aeb4007988 */ /* 0x000fe80008000404 */
[----:B---3--:R0:W-:Y:S04]  /*a3c0*/  STS.U16 [R178+UR4+0x380], R190 ;  /* 0x000380beb2007988 */ /* 0x0081e80008000404 */
[----:B--2---:R1:W-:Y:S04]  /*a3d0*/  STS.U16 [R178+UR4+0x4380], R191 ;  /* 0x004380bfb2007988 */ /* 0x0043e80008000404 */
[----:B0-----:R-:W2:Y:S04]  /*a3e0*/  LDL.LU R190, [R1+0x58c] ;  /* 0x00058c0001be7983 */ /* 0x001ea80000300800 */
[----:B-1----:R-:W3:Y:S04]  /*a3f0*/  LDL.LU R191, [R1+0x588] ;  /* 0x0005880001bf7983 */ /* 0x002ee80000300800 */
[----:B----4-:R0:W-:Y:S04]  /*a400*/  STS.U16 [R178+UR4+0x780], R188 ;  /* 0x000780bcb2007988 */ /* 0x0101e80008000404 */
[----:B------:R1:W-:Y:S04]  /*a410*/  STS.U16 [R178+UR4+0x4780], R189 ;  /* 0x004780bdb2007988 */ /* 0x0003e80008000404 */
[----:B------:R4:W-:Y:S04]  /*a420*/  STS.U16 [R178+UR4+0xb80], R6 ;  /* 0x000b8006b2007988 */ /* 0x0009e80008000404 */
[----:B0-----:R-:W3:Y:S04]  /*a430*/  LDL.LU R188, [R1+0x584] ;  /* 0x0005840001bc7983 */ /* 0x001ee80000300800 */
[----:B-1----:R-:W3:Y:S04]  /*a440*/  LDL.LU R189, [R1+0x580] ;  /* 0x0005800001bd7983 */ /* 0x002ee80000300800 */
[----:B----4-:R-:W4:Y:S04]  /*a450*/  LDL.LU R6, [R1+0x57c] ;  /* 0x00057c0001067983 */ /* 0x010f280000300800 */
[----:B------:R0:W-:Y:S04]  /*a460*/  STS.U16 [R178+UR4+0x4b80], R166 ;  /* 0x004b80a6b2007988 */ /* 0x0001e80008000404 */
[----:B------:R1:W-:Y:S04]  /*a470*/  STS.U16 [R178+UR4+0xf80], R5 ;  /* 0x000f8005b2007988 */ /* 0x0003e80008000404 */
[----:B0-----:R-:W2:Y:S04]  /*a480*/  LDL.LU R166, [R1+0x578] ;  /* 0x0005780001a67983 */ /* 0x001ea80000300800 */
[----:B-1----:R-:W3:Y:S04]  /*a490*/  LDL.LU R5, [R1+0x574] ;  /* 0x0005740001057983 */ /* 0x002ee80000300800 */
[----:B------:R0:W-:Y:S04]  /*a4a0*/  STS.U16 [R178+UR4+0x4f80], R165 ;  /* 0x004f80a5b2007988 */ /* 0x0001e80008000404 */
[----:B------:R-:W-:Y:S04]  /*a4b0*/  STS.U16 [R178+UR4+0x1380], R251 ;  /* 0x001380fbb2007988 */ /* 0x000fe80008000404 */
[----:B------:R-:W-:Y:S04]  /*a4c0*/  STS.U16 [R178+UR4+0x5380], R249 ;  /* 0x005380f9b2007988 */ /* 0x000fe80008000404 */
[----:B------:R-:W-:Y:S04]  /*a4d0*/  STS.U16 [R178+UR4+0x1780], R234 ;  /* 0x001780eab2007988 */ /* 0x000fe80008000404 */
[----:B------:R-:W-:Y:S04]  /*a4e0*/  STS.U16 [R178+UR4+0x5780], R233 ;  /* 0x005780e9b2007988 */ /* 0x000fe80008000404 */
[----:B------:R-:W-:Y:S04]  /*a4f0*/  STS.U16 [R178+UR4+0x1b80], R217 ;  /* 0x001b80d9b2007988 */ /* 0x000fe80008000404 */
[----:B------:R-:W-:Y:S04]  /*a500*/  STS.U16 [R178+UR4+0x5b80], R216 ;  /* 0x005b80d8b2007988 */ /* 0x000fe80008000404 */
[----:B------:R-:W-:Y:S04]  /*a510*/  STS.U16 [R178+UR4+0x1f80], R173 ;  /* 0x001f80adb2007988 */ /* 0x000fe80008000404 */
[----:B------:R-:W-:Y:S01]  /*a520*/  STS.U16 [R178+UR4+0x5f80], R172 ;  /* 0x005f80acb2007988 */ /* 0x000fe20008000404 */
[----:B------:R-:W-:-:S03]  /*a530*/  UMOV UR21, 0x40000040 ;  /* 0x4000004000157882 */ /* 0x000fc60000000000 */
[----:B0-----:R-:W4:Y:S04]  /*a540*/  LDL.LU R165, [R1+0x570] ;  /* 0x0005700001a57983 */ /* 0x001f280000300800 */
[----:B------:R-:W2:Y:S04]  /*a550*/  LDL.LU R247, [R1+0x530] ;  /* 0x0005300001f77983 */ /* 0x000ea80000300800 */
[----:B------:R-:W4:Y:S04]  /*a560*/  LDL.LU R248, [R1+0x52c] ;  /* 0x00052c0001f87983 */ /* 0x000f280000300800 */
[----:B------:R-:W2:Y:S04]  /*a570*/  LDL.LU R192, [R1+0x528] ;  /* 0x0005280001c07983 */ /* 0x000ea80000300800 */
[----:B------:R-:W2:Y:S01]  /*a580*/  LDL.LU R193, [R1+0x524] ;  /* 0x0005240001c17983 */ /* 0x000ea20000300800 */
[----:B---3--:R-:W-:-:S03]  /*a590*/  LOP3.LUT R176, R5, 0x20, RZ, 0x3c, !PT ;  /* 0x0000002005b07812 */ /* 0x008fc600078e3cff */
        /* <DEDUP_REMOVED lines=26> */
[----:B------:R0:W-:Y:S04]  /*a740*/  STS.U16 [R174+UR4+0x8300], R167 ;  /* 0x008300a7ae007988 */ /* 0x0001e80008000404 */
[----:B------:R-:W-:Y:S04]  /*a750*/  STS.U16 [R174+UR4+0x8700], R186 ;  /* 0x008700baae007988 */ /* 0x000fe80008000404 */
[----:B------:R-:W-:Y:S04]  /*a760*/  STS.U16 [R174+UR4+0x8b00], R196 ;  /* 0x008b00c4ae007988 */ /* 0x000fe80008000404 */
[----:B------:R-:W-:Y:S04]  /*a770*/  STS.U16 [R174+UR4+0x8f00], R209 ;  /* 0x008f00d1ae007988 */ /* 0x000fe80008000404 */
[----:B------:R-:W-:Y:S04]  /*a780*/  STS.U16 [R174+UR4+0x9300], R205 ;  /* 0x009300cdae007988 */ /* 0x000fe80008000404 */
[----:B------:R-:W-:Y:S04]  /*a790*/  STS.U16 [R174+UR4+0x9700], R201 ;  /* 0x009700c9ae007988 */ /* 0x000fe80008000404 */
[----:B------:R-:W-:Y:S04]  /*a7a0*/  STS.U16 [R174+UR4+0x9b00], R197 ;  /* 0x009b00c5ae007988 */ /* 0x000fe80008000404 */
[----:B------:R-:W-:Y:S01]  /*a7b0*/  STS.U16 [R174+UR4+0x9f00], R252 ;  /* 0x009f00fcae007988 */ /* 0x000fe20008000404 */
[----:B------:R1:W-:Y:S06]  /*a7c0*/  MEMBAR.ALL.CTA ;  /* 0x0000000000007992 */ /* 0x0003ec0000008000 */
[----:B-1----:R-:W1:Y:S01]  /*a7d0*/  FENCE.VIEW.ASYNC.S ;  /* 0x00000000000073c6 */ /* 0x002e620000000000 */
[----:B------:R-:W-:Y:S01]  /*a7e0*/  UIADD3.64 UR48, UR8, 0x180, URZ ;  /* 0x0000018008307897 */ /* 0x000fe2000fffe03f */
[----:B------:R-:W-:Y:S01]  /*a7f0*/  UMOV UR50, UR22 ;  /* 0x0000001600327c82 */ /* 0x000fe20008000000 */
[----:B------:R-:W-:Y:S01]  /*a800*/  UMOV UR51, UR23 ;  /* 0x0000001700337c82 */ /* 0x000fe20008000000 */
[----:B------:R-:W-:Y:S01]  /*a810*/  UIADD3.64 UR52, UR8, 0x200, URZ ;  /* 0x0000020008347897 */ /* 0x000fe2000fffe03f */
[----:B0-----:R-:W3:Y:S01]  /*a820*/  LDL R167, [R1+0x534] ;  /* 0x0005340001a77983 */ /* 0x001ee20000100800 */
[----:B-1----:R-:W-:Y:S06]  /*a830*/  BAR.SYNC.DEFER_BLOCKING 0x0 ;  /* 0x0000000000007b1d */ /* 0x002fec0000010000 */
[----:B------:R-:W-:-:S06]  /*a840*/  WARPGROUP.ARRIVE ;  /* 0x00000000000079c5 */ /* 0x000fcc0000000000 */
[----:B------:R-:W-:Y:S04]  /*a850*/  HGMMA.64x64x16.F32.BF16 R120, gdesc[UR20].tnspA, R120 ;  /* 0x20e00000147879f0 */ /* 0x000fe80008701878 */
[----:B------:R-:W-:Y:S04]  /*a860*/  HGMMA.64x64x16.F32.BF16 R120, gdesc[UR8].tnspA, R120 ;  /* 0x20e00000087879f0 */ /* 0x000fe80008701878 */
[----:B------:R-:W-:Y:S01]  /*a870*/  HGMMA.64x64x16.F32.BF16 R120, gdesc[UR12].tnspA, R120 ;  /* 0x20e000000c7879f0 */ /* 0x000fe20008701878 */
[----:B------:R-:W-:-:S03]  /*a880*/  UMOV UR54, UR10 ;  /* 0x0000000a00367c82 */ /* 0x000fc60008000000 */
[----:B------:R-:W-:Y:S04]  /*a890*/  HGMMA.64x64x16.F32.BF16 R120, gdesc[UR16].tnspA, R120 ;  /* 0x20e00000107879f0 */ /* 0x000fe80008701878 */
[----:B------:R-:W-:Y:S01]  /*a8a0*/  HGMMA.64x64x16.F32.BF16 R88, gdesc[UR48].tnspA, R88 ;  /* 0x20e00000305879f0 */ /* 0x000fe20008701858 */
[----:B------:R-:W-:Y:S01]  /*a8b0*/  UMOV UR55, UR11 ;  /* 0x0000000b00377c82 */ /* 0x000fe20008000000 */
[----:B------:R-:W-:Y:S02]  /*a8c0*/  UIADD3.64 UR56, UR8, 0x280, URZ ;  /* 0x0000028008387897 */ /* 0x000fe4000fffe03f */
[----:B------:R-:W-:Y:S01]  /*a8d0*/  HGMMA.64x64x16.F32.BF16 R88, gdesc[UR52].tnspA, R88 ;  /* 0x20e00000345879f0 */ /* 0x000fe20008701858 */
[----:B------:R-:W-:Y:S01]  /*a8e0*/  UMOV UR58, UR14 ;  /* 0x0000000e003a7c82 */ /* 0x000fe20008000000 */
[----:B------:R-:W-:Y:S01]  /*a8f0*/  UMOV UR59, UR15 ;  /* 0x0000000f003b7c82 */ /* 0x000fe20008000000 */
[----:B----4-:R-:W-:-:S02]  /*a900*/  R2UR UR48, R248 ;  /* 0x00000000f83072ca */ /* 0x010fc400000e0000 */
[----:B--2---:R-:W-:Y:S02]  /*a910*/  R2UR UR49, R247 ;  /* 0x00000000f73172ca */ /* 0x004fe400000e0000 */
[----:B------:R-:W-:Y:S02]  /*a920*/  R2UR UR53, R192 ;  /* 0x00000000c03572ca */ /* 0x000fe400000e0000 */
[----:B------:R-:W-:Y:S01]  /*a930*/  R2UR UR52, R193 ;  /* 0x00000000c13472ca */ /* 0x000fe200000e0000 */
[----:B------:R-:W-:Y:S01]  /*a940*/  HGMMA.64x64x16.F32.BF16 R88, gdesc[UR56].tnspA, R88 ;  /* 0x20e00000385879f0 */ /* 0x000fe20008701858 */
[----:B------:R-:W-:Y:S02]  /*a950*/  R2UR UR57, R165 ;  /* 0x00000000a53972ca */ /* 0x000fe400000e0000 */
[----:B------:R-:W2:Y:S04]  /*a960*/  LDL.LU R165, [R1+0x56c] ;  /* 0x00056c0001a57983 */ /* 0x000ea80000300800 */
[----:B------:R-:W4:Y:S04]  /*a970*/  LDL.LU R230, [R1+0x504] ;  /* 0x0005040001e67983 */ /* 0x000f280000300800 */
[----:B------:R-:W3:Y:S04]  /*a980*/  LDL.LU R232, [R1+0x4fc] ;  /* 0x0004fc0001e87983 */ /* 0x000ee80000300800 */
[----:B------:R-:W2:Y:S04]  /*a990*/  LDL.LU R248, [R1+0x4f4] ;  /* 0x0004f40001f87983 */ /* 0x000ea80000300800 */
        /* <DEDUP_REMOVED lines=10> */
[----:B------:R-:W2:Y:S01]  /*aa40*/  LDL.LU R193, [R1+0x4bc] ;  /* 0x0004bc0001c17983 */ /* 0x000ea20000300800 */
[----:B------:R-:W-:-:S02]  /*aa50*/  R2UR UR56, R166 ;  /* 0x00000000a63872ca */ /* 0x000fc400000e0000 */
[----:B------:R-:W0:Y:S01]  /*aa60*/  LDC R166, c[0x0][0x238] ;  /* 0x00008e00ffa67b82 */ /* 0x000e220000000800 */
[----:B------:R-:W2:Y:S04]  /*aa70*/  LDL.LU R225, [R1+0x4e0] ;  /* 0x0004e00001e17983 */ /* 0x000ea80000300800 */
[----:B------:R-:W2:Y:S01]  /*aa80*/  LDL.LU R226, [R1+0x4b4] ;  /* 0x0004b40001e27983 */ /* 0x000ea20000300800 */
[----:B0-----:R-:W-:-:S04]  /*aa90*/  IMAD.SHL.U32 R166, R166, 0x40, RZ ;  /* 0x00000040a6a67824 */ /* 0x001fc800078e00ff */
[----:B------:R-:W-:-:S05]  /*aaa0*/  IMAD.SHL.U32 R166, R166, 0x2, RZ ;  /* 0x00000002a6a67824 */ /* 0x000fca00078e00ff */
[-C--:B------:R-:W-:Y:S02]  /*aab0*/  IADD3 R190, P1, R190, R166.reuse, RZ ;  /* 0x000000a6bebe7210 */ /* 0x080fe40007f3e0ff */
[-C--:B----4-:R-:W-:Y:S02]  /*aac0*/  IADD3 R230, P3, R230, R166.reuse, RZ ;  /* 0x000000a6e6e67210 */ /* 0x090fe40007f7e0ff */
[----:B---3--:R-:W-:-:S03]  /*aad0*/  IADD3 R232, P4, R232, R166, RZ ;  /* 0x000000a6e8e87210 */ /* 0x008fc60007f9e0ff */
[----:B------:R-:W-:Y:S01]  /*aae0*/  STL [R1+0x504], R230 ;  /* 0x000504e601007387 */ /* 0x000fe20000100800 */
[----:B--2---:R-:W-:-:S03]  /*aaf0*/  IADD3 R248, P5, R248, R166, RZ ;  /* 0x000000a6f8f87210 */ /* 0x004fc60007fbe0ff */
[----:B------:R-:W2:Y:S04]  /*ab00*/  LDL.LU R241, [R1+0x4d8] ;  /* 0x0004d80001f17983 */ /* 0x000ea80000300800 */
[----:B------:R-:W-:Y:S04]  /*ab10*/  STL [R1+0x4fc], R232 ;  /* 0x0004fce801007387 */ /* 0x000fe80000100800 */
[----:B------:R-:W3:Y:S04]  /*ab20*/  LDL.LU R242, [R1+0x4ac] ;  /* 0x0004ac0001f27983 */ /* 0x000ee80000300800 */
[----:B------:R-:W4:Y:S04]  /*ab30*/  LDL.LU R182, [R1+0x4d0] ;  /* 0x0004d00001b67983 */ /* 0x000f280000300800 */
[----:B------:R-:W4:Y:S04]  /*ab40*/  LDL.LU R183, [R1+0x4a4] ;  /* 0x0004a40001b77983 */ /* 0x000f280000300800 */
[----:B------:R0:W-:Y:S04]  /*ab50*/  STL [R1+0x4f4], R248 ;  /* 0x0004f4f801007387 */ /* 0x0001e80000100800 */
[----:B------:R-:W4:Y:S04]  /*ab60*/  LDL.LU R227, [R1+0x4c8] ;  /* 0x0004c80001e37983 */ /* 0x000f280000300800 */
[----:B------:R-:W4:Y:S04]  /*ab70*/  LDL.LU R228, [R1+0x49c] ;  /* 0x00049c0001e47983 */ /* 0x000f280000300800 */
[----:B------:R-:W4:Y:S04]  /*ab80*/  LDL.LU R244, [R1+0x4c0] ;  /* 0x0004c00001f47983 */ /* 0x000f280000300800 */
[----:B------:R-:W4:Y:S04]  /*ab90*/  LDL.LU R245, [R1+0x494] ;  /* 0x0004940001f57983 */ /* 0x000f280000300800 */
[----:B------:R-:W4:Y:S01]  /*aba0*/  LDL.LU R214, [R1+0x4b8] ;  /* 0x0004b80001d67983 */ /* 0x000f220000300800 */
[----:B------:R-:W-:-:S03]  /*abb0*/  IADD3 R247, P6, R247, R166, RZ ;  /* 0x000000a6f7f77210 */ /* 0x000fc60007fde0ff */
[----:B0-----:R-:W4:Y:S01]  /*abc0*/  LDL.LU R248, [R1+0x48c] ;  /* 0x00048c0001f87983 */ /* 0x001f220000300800 */
[----:B------:R-:W-:-:S03]  /*abd0*/  IMAD.X R191, R191, 0x1, R165, P1 ;  /* 0x00000001bfbf7824 */ /* 0x000fc600008e06a5 */
[----:B------:R-:W4:Y:S01]  /*abe0*/  LDL.LU R215, [R1+0x4b0] ;  /* 0x0004b00001d77983 */ /* 0x000f220000300800 */
[----:B------:R-:W-:Y:S01]  /*abf0*/  IMAD.X R192, R192, 0x1, R165, P3 ;  /* 0x00000001c0c07824 */ /* 0x000fe200018e06a5 */
[-C--:B------:R-:W-:Y:S02]  /*ac00*/  IADD3 R178, P1, R178, R166.reuse, RZ ;  /* 0x000000a6b2b27210 */ /* 0x080fe40007f3e0ff */
[----:B------:R-:W4:Y:S04]  /*ac10*/  LDL.LU R230, [R1+0x484] ;  /* 0x0004840001e67983 */ /* 0x000f280000300800 */
[----:B------:R-:W4:Y:S04]  /*ac20*/  LDL.LU R232, [R1+0x4a8] ;  /* 0x0004a80001e87983 */ /* 0x000f280000300800 */
[----:B------:R0:W-:Y:S01]  /*ac30*/  STL [R1+0x4ec], R247 ;  /* 0x0004ecf701007387 */ /* 0x0001e20000100800 */
[----:B------:R-:W-:-:S03]  /*ac40*/  IADD3 R179, P2, R179, R166, RZ ;  /* 0x000000a6b3b37210 */ /* 0x000fc60007f5e0ff */
[----:B0-----:R-:W4:Y:S04]  /*ac50*/  LDL.LU R247, [R1+0x47c] ;  /* 0x00047c0001f77983 */ /* 0x001f280000300800 */
[----:B------:R0:W-:Y:S04]  /*ac60*/  STL [R1+0x500], R192 ;  /* 0x000500c001007387 */ /* 0x0001e80000100800 */
[----:B------:R-:W-:Y:S01]  /*ac70*/  STL [R1+0x4e4], R178 ;  /* 0x0004e4b201007387 */ /* 0x000fe20000100800 */
[----:B------:R-:W-:-:S03]  /*ac80*/  IADD3 R223, P3, R223, R166, RZ ;  /* 0x000000a6dfdf7210 */ /* 0x000fc60007f7e0ff */
[----:B0-----:R-:W4:Y:S01]  /*ac90*/  LDL.LU R192, [R1+0x4a0] ;  /* 0x0004a00001c07983 */ /* 0x001f220000300800 */
[--C-:B------:R-:W-:Y:S01]  /*aca0*/  IMAD.X R224, R224, 0x1, R165.reuse, P4 ;  /* 0x00000001e0e07824 */ /* 0x100fe200020e06a5 */
[-C--:B------:R-:W-:Y:S01]  /*acb0*/  IADD3 R239, P4, R239, R166.reuse, RZ ;  /* 0x000000a6efef7210 */ /* 0x080fe20007f9e0ff */
[--C-:B------:R-:W-:Y:S01]  /*acc0*/  IMAD.X R240, R240, 0x1, R165.reuse, P5 ;  /* 0x00000001f0f07824 */ /* 0x100fe200028e06a5 */
[----:B------:R-:W-:Y:S01]  /*acd0*/  STL [R1+0x4dc], R179 ;  /* 0x0004dcb301007387 */ /* 0x000fe20000100800 */
[----:B------:R-:W-:Y:S01]  /*ace0*/  IMAD.X R181, R181, 0x1, R165, P6 ;  /* 0x00000001b5b57824 */ /* 0x000fe200030e06a5 */
[-C--:B------:R-:W-:Y:S02]  /*acf0*/  IADD3 R193, P6, R193, R166.reuse, RZ ;  /* 0x000000a6c1c17210 */ /* 0x080fe40007fde0ff */
[----:B------:R-:W-:Y:S01]  /*ad00*/  STL [R1+0x4d4], R223 ;  /* 0x0004d4df01007387 */ /* 0x000fe20000100800 */
[----:B------:R-:W-:-:S03]  /*ad10*/  IADD3 R180, P5, R180, R166, RZ ;  /* 0x000000a6b4b47210 */ /* 0x000fc60007fbe0ff */
[----:B------:R-:W-:Y:S04]  /*ad20*/  STL [R1+0x4f8], R224 ;  /* 0x0004f8e001007387 */ /* 0x000fe80000100800 */
[----:B------:R-:W-:Y:S04]  /*ad30*/  STL [R1+0x4cc], R239 ;  /* 0x0004ccef01007387 */ /* 0x000fe80000100800 */
[----:B------:R-:W-:Y:S04]  /*ad40*/  STL [R1+0x4f0], R240 ;  /* 0x0004f0f001007387 */ /* 0x000fe80000100800 */
[----:B------:R0:W-:Y:S04]  /*ad50*/  STL [R1+0x4bc], R193 ;  /* 0x0004bcc101007387 */ /* 0x0001e80000100800 */
[----:B------:R-:W-:Y:S04]  /*ad60*/  STL [R1+0x4c4], R180 ;  /* 0x0004c4b401007387 */ /* 0x000fe80000100800 */
[----:B0-----:R-:W4:Y:S01]  /*ad70*/  LDL.LU R193, [R1+0x474] ;  /* 0x0004740001c17983 */ /* 0x001f220000300800 */
[----:B------:R-:W-:Y:S01]  /*ad80*/  IMAD.X R225, R225, 0x1, R165, P1 ;  /* 0x00000001e1e17824 */ /* 0x000fe200008e06a5 */
[----:B------:R-:W-:-:S02]  /*ad90*/  IADD3 R226, P1, R226, R166, RZ ;  /* 0x000000a6e2e27210 */ /* 0x000fc40007f3e0ff */
[----:B------:R-:W-:Y:S04]  /*ada0*/  STL [R1+0x4e8], R181 ;  /* 0x0004e8b501007387 */ /* 0x000fe80000100800 */
[----:B------:R-:W-:Y:S04]  /*adb0*/  STL [R1+0x4e0], R225 ;  /* 0x0004e0e101007387 */ /* 0x000fe80000100800 */
[----:B------:R-:W-:Y:S01]  /*adc0*/  STL [R1+0x4b4], R226 ;  /* 0x0004b4e201007387 */ /* 0x000fe20000100800 */
[----:B--2---:R-:W-:Y:S01]  /*add0*/  IMAD.X R241, R241, 0x1, R165, P2 ;  /* 0x00000001f1f17824 */ /* 0x004fe200010e06a5 */
[----:B---3--:R-:W-:-:S04]  /*ade0*/  IADD3 R242, P2, R242, R166, RZ ;  /* 0x000000a6f2f27210 */ /* 0x008fc80007f5e0ff */
[----:B------:R-:W-:Y:S01]  /*adf0*/  STL [R1+0x4d8], R241 ;  /* 0x0004d8f101007387 */ /* 0x000fe20000100800 */
[----:B----4-:R-:W-:-:S03]  /*ae00*/  IMAD.X R182, R182, 0x1, R165, P3 ;  /* 0x00000001b6b67824 */ /* 0x010fc600018e06a5 */
[----:B------:R-:W-:Y:S01]  /*ae10*/  STL [R1+0x4ac], R242 ;  /* 0x0004acf201007387 */ /* 0x000fe20000100800 */
[----:B------:R-:W-:-:S03]  /*ae20*/  IADD3 R183, P3, R183, R166, RZ ;  /* 0x000000a6b7b77210 */ /* 0x000fc60007f7e0ff */
[----:B------:R-:W-:Y:S01]  /*ae30*/  STL [R1+0x4d0], R182 ;  /* 0x0004d0b601007387 */ /* 0x000fe20000100800 */
[----:B------:R-:W-:-:S03]  /*ae40*/  IMAD.X R227, R227, 0x1, R165, P4 ;  /* 0x00000001e3e37824 */ /* 0x000fc600020e06a5 */
[----:B------:R-:W-:Y:S01]  /*ae50*/  STL [R1+0x4a4], R183 ;  /* 0x0004a4b701007387 */ /* 0x000fe20000100800 */
[----:B------:R-:W-:-:S03]  /*ae60*/  IADD3 R228, P4, R228, R166, RZ ;  /* 0x000000a6e4e47210 */ /* 0x000fc60007f9e0ff */
[----:B------:R-:W-:Y:S01]  /*ae70*/  STL [R1+0x4c8], R227 ;  /* 0x0004c8e301007387 */ /* 0x000fe20000100800 */
[----:B------:R-:W-:-:S03]  /*ae80*/  IMAD.X R244, R244, 0x1, R165, P5 ;  /* 0x00000001f4f47824 */ /* 0x000fc600028e06a5 */
[----:B------:R-:W-:Y:S01]  /*ae90*/  STL [R1+0x49c], R228 ;  /* 0x00049ce401007387 */ /* 0x000fe20000100800 */
[-C--:B------:R-:W-:Y:S01]  /*aea0*/  IADD3 R245, P5, R245, R166.reuse, RZ ;  /* 0x000000a6f5f57210 */ /* 0x080fe20007fbe0ff */
[--C-:B------:R-:W-:Y:S01]  /*aeb0*/  IMAD.X R214, R214, 0x1, R165.reuse, P6 ;  /* 0x00000001d6d67824 */ /* 0x100fe200030e06a5 */
[----:B------:R-:W-:Y:S01]  /*aec0*/  IADD3 R248, P6, R248, R166, RZ ;  /* 0x000000a6f8f87210 */ /* 0x000fe20007fde0ff */
[----:B------:R-:W-:Y:S01]  /*aed0*/  STL [R1+0x4c0], R244 ;  /* 0x0004c0f401007387 */ /* 0x000fe20000100800 */
[----:B------:R-:W-:-:S03]  /*aee0*/  IMAD.X R215, R215, 0x1, R165, P1 ;  /* 0x00000001d7d77824 */ /* 0x000fc600008e06a5 */
[----:B------:R0:W-:Y:S01]  /*aef0*/  STL [R1+0x48c], R248 ;  /* 0x00048cf801007387 */ /* 0x0001e20000100800 */
[----:B------:R-:W-:-:S03]  /*af00*/  IADD3 R230, P1, R230, R166, RZ ;  /* 0x000000a6e6e67210 */ /* 0x000fc60007f3e0ff */
[----:B------:R-:W-:Y:S01]  /*af10*/  STL [R1+0x494], R245 ;  /* 0x000494f501007387 */ /* 0x000fe20000100800 */
[----:B------:R-:W-:-:S03]  /*af20*/  IMAD.X R232, R232, 0x1, R165, P2 ;  /* 0x00000001e8e87824 */ /* 0x000fc600010e06a5 */
[----:B0-----:R-:W2:Y:S04]  /*af30*/  LDL.LU R248, [R1+0x498] ;  /* 0x0004980001f87983 */ /* 0x001ea80000300800 */
[----:B------:R-:W-:Y:S04]  /*af40*/  STL [R1+0x4b8], R214 ;  /* 0x0004b8d601007387 */ /* 0x000fe80000100800 */
[----:B------:R-:W-:Y:S01]  /*af50*/  STL [R1+0x4b0], R215 ;  /* 0x0004b0d701007387 */ /* 0x000fe20000100800 */
[----:B------:R-:W-:-:S03]  /*af60*/  IADD3 R247, P2, R247, R166, RZ ;  /* 0x000000a6f7f77210 */ /* 0x000fc60007f5e0ff */
[----:B------:R-:W3:Y:S04]  /*af70*/  LDL.LU R237, [R1+0x46c] ;  /* 0x00046c0001ed7983 */ /* 0x000ee80000300800 */
[----:B------:R-:W-:Y:S04]  /*af80*/  STL [R1+0x484], R230 ;  /* 0x000484e601007387 */ /* 0x000fe80000100800 */
[----:B------:R-:W4:Y:S04]  /*af90*/  LDL.LU R238, [R1+0x490] ;  /* 0x0004900001ee7983 */ /* 0x000f280000300800 */
[----:B------:R-:W-:Y:S01]  /*afa0*/  STL [R1+0x4a8], R232 ;  /* 0x0004a8e801007387 */ /* 0x000fe20000100800 */
[----:B------:R-:W-:-:S03]  /*afb0*/  IMAD.X R192, R192, 0x1, R165, P3 ;  /* 0x00000001c0c07824 */ /* 0x000fc600018e06a5 */
[----:B------:R0:W-:Y:S04]  /*afc0*/  STL [R1+0x47c], R247 ;  /* 0x00047cf701007387 */ /* 0x0001e80000100800 */
[----:B0-----:R-:W4:Y:S04]  /*afd0*/  LDL.LU R247, [R1+0x464] ;  /* 0x0004640001f77983 */ /* 0x001f280000300800 */
[----:B------:R-:W4:Y:S04]  /*afe0*/  LDL.LU R178, [R1+0x488] ;  /* 0x0004880001b27983 */ /* 0x000f280000300800 */
[----:B------:R-:W4:Y:S04]  /*aff0*/  LDL.LU R179, [R1+0x45c] ;  /* 0x00045c0001b37983 */ /* 0x000f280000300800 */
[----:B------:R-:W4:Y:S04]  /*b000*/  LDL.LU R223, [R1+0x480] ;  /* 0x0004800001df7983 */ /* 0x000f280000300800 */
[----:B------:R0:W-:Y:S04]  /*b010*/  STL [R1+0x4a0], R192 ;  /* 0x0004a0c001007387 */ /* 0x0001e80000100800 */
[----:B------:R-:W4:Y:S04]  /*b020*/  LDL.LU R224, [R1+0x454] ;  /* 0x0004540001e07983 */ /* 0x000f280000300800 */
[----:B------:R-:W4:Y:S04]  /*b030*/  LDL.LU R239, [R1+0x478] ;  /* 0x0004780001ef7983 */ /* 0x000f280000300800 */
[----:B------:R-:W4:Y:S04]  /*b040*/  LDL.LU R240, [R1+0x44c] ;  /* 0x00044c0001f07983 */ /* 0x000f280000300800 */
[----:B------:R-:W4:Y:S04]  /*b050*/  LDL.LU R180, [R1+0x470] ;  /* 0x0004700001b47983 */ /* 0x000f280000300800 */
[----:B0-----:R-:W4:Y:S01]  /*b060*/  LDL.LU R192, [R1+0x444] ;  /* 0x0004440001c07983 */ /* 0x001f220000300800 */
[----:B------:R-:W-:-:S03]  /*b070*/  IADD3 R193, P3, R193, R166, RZ ;  /* 0x000000a6c1c17210 */ /* 0x000fc60007f7e0ff */
        /* <DEDUP_REMOVED lines=13> */
[----:B0-----:R-:W4:Y:S04]  /*b150*/  LDL.LU R193, [R1+0x438] ;  /* 0x0004380001c17983 */ /* 0x001f280000300800 */
[----:B------:R-:W4:Y:S04]  /*b160*/  LDL.LU R215, [R1+0x40c] ;  /* 0x00040c0001d77983 */ /* 0x000f280000300800 */
[----:B------:R-:W4:Y:S04]  /*b170*/  LDL.LU R230, [R1+0x430] ;  /* 0x0004300001e67983 */ /* 0x000f280000300800 */
[----:B------:R-:W4:Y:S01]  /*b180*/  LDL.LU R232, [R1+0x404] ;  /* 0x0004040001e87983 */ /* 0x000f220000300800 */
[----:B--2---:R-:W-:-:S05]  /*b190*/  IMAD.X R248, R248, 0x1, R165, P4 ;  /* 0x00000001f8f87824 */ /* 0x004fca00020e06a5 */
[----:B------:R0:W-:Y:S01]  /*b1a0*/  STL [R1+0x498], R248 ;  /* 0x000498f801007387 */ /* 0x0001e20000100800 */
[----:B---3--:R-:W-:-:S03]  /*b1b0*/  IADD3 R237, P4, R237, R166, RZ ;  /* 0x000000a6eded7210 */ /* 0x008fc60007f9e0ff */
[----:B0-----:R-:W2:Y:S01]  /*b1c0*/  LDL.LU R248, [R1+0x428] ;  /* 0x0004280001f87983 */ /* 0x001ea20000300800 */
[--C-:B----4-:R-:W-:Y:S01]  /*b1d0*/  IMAD.X R238, R238, 0x1, R165.reuse, P5 ;  /* 0x00000001eeee7824 */ /* 0x110fe200028e06a5 */
[----:B------:R-:W-:Y:S01]  /*b1e0*/  IADD3 R247, P5, R247, R166, RZ ;  /* 0x000000a6f7f77210 */ /* 0x000fe20007fbe0ff */
[----:B------:R-:W-:-:S04]  /*b1f0*/  IMAD.X R178, R178, 0x1, R165, P6 ;  /* 0x00000001b2b27824 */ /* 0x000fc800030e06a5 */
[----:B------:R0:W-:Y:S01]  /*b200*/  STL [R1+0x464], R247 ;  /* 0x000464f701007387 */ /* 0x0001e20000100800 */
[----:B------:R-:W-:-:S03]  /*b210*/  IADD3 R179, P6, R179, R166, RZ ;  /* 0x000000a6b3b37210 */ /* 0x000fc60007fde0ff */
[----:B------:R-:W-:Y:S01]  /*b220*/  STL [R1+0x46c], R237 ;  /* 0x00046ced01007387 */ /* 0x000fe20000100800 */
[----:B------:R-:W-:-:S03]  /*b230*/  IMAD.X R223, R223, 0x1, R165, P1 ;  /* 0x00000001dfdf7824 */ /* 0x000fc600008e06a5 */
[----:B0-----:R-:W3:Y:S04]  /*b240*/  LDL.LU R247, [R1+0x3fc] ;  /* 0x0003fc0001f77983 */ /* 0x001ee80000300800 */
[----:B------:R-:W-:Y:S01]  /*b250*/  STL [R1+0x490], R238 ;  /* 0x000490ee01007387 */ /* 0x000fe20000100800 */
[----:B------:R-:W-:-:S03]  /*b260*/  IADD3 R224, P1, R224, R166, RZ ;  /* 0x000000a6e0e07210 */ /* 0x000fc60007f3e0ff */
[----:B------:R-:W-:Y:S01]  /*b270*/  STL [R1+0x488], R178 ;  /* 0x000488b201007387 */ /* 0x000fe20000100800 */
[----:B------:R-:W-:-:S03]  /*b280*/  IMAD.X R239, R239, 0x1, R165, P2 ;  /* 0x00000001efef7824 */ /* 0x000fc600010e06a5 */
[----:B------:R-:W-:Y:S01]  /*b290*/  STL [R1+0x45c], R179 ;  /* 0x00045cb301007387 */ /* 0x000fe20000100800 */
[-C--:B------:R-:W-:Y:S01]  /*b2a0*/  IADD3 R240, P2, R240, R166.reuse, RZ ;  /* 0x000000a6f0f07210 */ /* 0x080fe20007f5e0ff */
[----:B------:R-:W-:Y:S02]  /*b2b0*/  IMAD.X R180, R180, 0x1, R165, P3 ;  /* 0x00000001b4b47824 */ /* 0x000fe400018e06a5 */
[----:B------:R-:W-:Y:S01]  /*b2c0*/  STL [R1+0x480], R223 ;  /* 0x000480df01007387 */ /* 0x000fe20000100800 */
[----:B------:R-:W-:-:S03]  /*b2d0*/  IADD3 R192, P3, R192, R166, RZ ;  /* 0x000000a6c0c07210 */ /* 0x000fc60007f7e0ff */
[----:B------:R-:W-:Y:S04]  /*b2e0*/  STL [R1+0x454], R224 ;  /* 0x000454e001007387 */ /* 0x000fe80000100800 */
[----:B------:R-:W-:Y:S04]  /*b2f0*/  STL [R1+0x478], R239 ;  /* 0x000478ef01007387 */ /* 0x000fe80000100800 */
[----:B------:R0:W-:Y:S04]  /*b300*/  STL [R1+0x444], R192 ;  /* 0x000444c001007387 */ /* 0x0001e80000100800 */
[----:B------:R-:W-:Y:S01]  /*b310*/  STL [R1+0x44c], R240 ;  /* 0x00044cf001007387 */ /* 0x000fe20000100800 */
[----:B------:R-:W-:Y:S01]  /*b320*/  IMAD.X R181, R181, 0x1, R165, P4 ;  /* 0x00000001b5b57824 */ /* 0x000fe200020e06a5 */
[----:B------:R-:W-:-:S02]  /*b330*/  IADD3 R225, P4, R225, R166, RZ ;  /* 0x000000a6e1e17210 */ /* 0x000fc40007f9e0ff */
[----:B0-----:R-:W4:Y:S01]  /*b340*/  LDL.LU R192, [R1+0x420] ;  /* 0x0004200001c07983 */ /* 0x001f220000300800 */
[--C-:B------:R-:W-:Y:S01]  /*b350*/  IMAD.X R226, R226, 0x1, R165.reuse, P5 ;  /* 0x00000001e2e27824 */ /* 0x100fe200028e06a5 */
[----:B------:R-:W-:Y:S02]  /*b360*/  IADD3 R241, P5, R241, R166, RZ ;  /* 0x000000a6f1f17210 */ /* 0x000fe40007fbe0ff */
[----:B------:R-:W-:Y:S01]  /*b370*/  STL [R1+0x470], R180 ;  /* 0x000470b401007387 */ /* 0x000fe20000100800 */
[----:B------:R-:W-:-:S03]  /*b380*/  IMAD.X R242, R242, 0x1, R165, P6 ;  /* 0x00000001f2f27824 */ /* 0x000fc600030e06a5 */
        /* <DEDUP_REMOVED lines=13> */
[----:B------:R-:W-:-:S03]  /*b460*/  IMAD.X R193, R193, 0x1, R165, P4 ;  /* 0x00000001c1c17824 */ /* 0x000fc600020e06a5 */
[----:B------:R-:W-:Y:S04]  /*b470*/  STL [R1+0x424], R227 ;  /* 0x000424e301007387 */ /* 0x000fe80000100800 */
[----:B------:R-:W-:Y:S04]  /*b480*/  STL [R1+0x448], R228 ;  /* 0x000448e401007387 */ /* 0x000fe80000100800 */
[----:B------:R-:W-:Y:S04]  /*b490*/  STL [R1+0x41c], R244 ;  /* 0x00041cf401007387 */ /* 0x000fe80000100800 */
[----:B------:R0:W-:Y:S04]  /*b4a0*/  STL [R1+0x438], R193 ;  /* 0x000438c101007387 */ /* 0x0001e80000100800 */
[----:B------:R-:W-:Y:S04]  /*b4b0*/  STL [R1+0x440], R245 ;  /* 0x000440f501007387 */ /* 0x000fe80000100800 */
[----:B0-----:R-:W4:Y:S01]  /*b4c0*/  LDL.LU R193, [R1+0x3f4] ;  /* 0x0003f40001c17983 */ /* 0x001f220000300800 */
[----:B------:R-:W-:-:S02]  /*b4d0*/  IADD3 R214, P3, R214, R166, RZ ;  /* 0x000000a6d6d67210 */ /* 0x000fc40007f7e0ff */
[-C--:B------:R-:W-:Y:S01]  /*b4e0*/  IADD3 R215, P4, R215, R166.reuse, RZ ;  /* 0x000000a6d7d77210 */ /* 0x080fe20007f9e0ff */
[--C-:B------:R-:W-:Y:S01]  /*b4f0*/  IMAD.X R230, R230, 0x1, R165.reuse, P5 ;  /* 0x00000001e6e67824 */ /* 0x100fe200028e06a5 */
[----:B------:R-:W-:Y:S01]  /*b500*/  IADD3 R232, P5, R232, R166, RZ ;  /* 0x000000a6e8e87210 */ /* 0x000fe20007fbe0ff */
[----:B------:R-:W-:Y:S04]  /*b510*/  STL [R1+0x414], R214 ;  /* 0x000414d601007387 */ /* 0x000fe80000100800 */
[----:B------:R-:W-:Y:S04]  /*b520*/  STL [R1+0x40c], R215 ;  /* 0x00040cd701007387 */ /* 0x000fe80000100800 */
[----:B------:R-:W4:Y:S04]  /*b530*/  LDL.LU R237, [R1+0x418] ;  /* 0x0004180001ed7983 */ /* 0x000f280000300800 */
[----:B------:R-:W-:Y:S04]  /*b540*/  STL [R1+0x430], R230 ;  /* 0x000430e601007387 */ /* 0x000fe80000100800 */
[----:B------:R-:W4:Y:S04]  /*b550*/  LDL.LU R238, [R1+0x3ec] ;  /* 0x0003ec0001ee7983 */ /* 0x000f280000300800 */
[----:B------:R-:W-:Y:S01]  /*b560*/  STL [R1+0x404], R232 ;  /* 0x000404e801007387 */ /* 0x000fe20000100800 */
[----:B--2---:R-:W-:-:S05]  /*b570*/  IMAD.X R248, R248, 0x1, R165, P6 ;  /* 0x00000001f8f87824 */ /* 0x004fca00030e06a5 */
[----:B------:R0:W-:Y:S04]  /*b580*/  STL [R1+0x428], R248 ;  /* 0x000428f801007387 */ /* 0x0001e80000100800 */
[----:B0-----:R-:W2:Y:S04]  /*b590*/  LDL.LU R248, [R1+0x410] ;  /* 0x0004100001f87983 */ /* 0x001ea80000300800 */
[----:B------:R-:W2:Y:S04]  /*b5a0*/  LDL.LU R178, [R1+0x3e4] ;  /* 0x0003e40001b27983 */ /* 0x000ea80000300800 */
[----:B------:R-:W2:Y:S04]  /*b5b0*/  LDL.LU R179, [R1+0x408] ;  /* 0x0004080001b37983 */ /* 0x000ea80000300800 */
[----:B------:R-:W2:Y:S01]  /*b5c0*/  LDL.LU R223, [R1+0x3dc] ;  /* 0x0003dc0001df7983 */ /* 0x000ea20000300800 */
[----:B---3--:R-:W-:-:S05]  /*b5d0*/  IADD3 R247, P6, R247, R166, RZ ;  /* 0x000000a6f7f77210 */ /* 0x008fca0007fde0ff */
[----:B------:R0:W-:Y:S04]  /*b5e0*/  STL [R1+0x3fc], R247 ;  /* 0x0003fcf701007387 */ /* 0x0001e80000100800 */
[----:B------:R-:W3:Y:S04]  /*b5f0*/  LDL.LU R224, [R1+0x400] ;  /* 0x0004000001e07983 */ /* 0x000ee80000300800 */
[----:B------:R-:W3:Y:S04]  /*b600*/  LDL.LU R239, [R1+0x3d4] ;  /* 0x0003d40001ef7983 */ /* 0x000ee80000300800 */
[----:B------:R-:W3:Y:S04]  /*b610*/  LDL.LU R240, [R1+0x3f8] ;  /* 0x0003f80001f07983 */ /* 0x000ee80000300800 */
[----:B------:R-:W3:Y:S04]  /*b620*/  LDL.LU R180, [R1+0x3cc] ;  /* 0x0003cc0001b47983 */ /* 0x000ee80000300800 */
[----:B0-----:R-:W3:Y:S04]  /*b630*/  LDL.LU R247, [R1+0x3f0] ;  /* 0x0003f00001f77983 */ /* 0x001ee80000300800 */
[----:B------:R-:W3:Y:S04]  /*b640*/  LDL.LU R181, [R1+0x3c4] ;  /* 0x0003c40001b57983 */ /* 0x000ee80000300800 */
[----:B------:R-:W3:Y:S04]  /*b650*/  LDL.LU R225, [R1+0x3e8] ;  /* 0x0003e80001e17983 */ /* 0x000ee80000300800 */
[----:B------:R-:W3:Y:S01]  /*b660*/  LDL.LU R226, [R1+0x3b0] ;  /* 0x0003b00001e27983 */ /* 0x000ee20000300800 */
[----:B----4-:R-:W-:-:S05]  /*b670*/  IMAD.X R192, R192, 0x1, R165, P1 ;  /* 0x00000001c0c07824 */ /* 0x010fca00008e06a5 */
        /* <DEDUP_REMOVED lines=14> */
[----:B------:R-:W-:-:S05]  /*b760*/  IADD3 R193, P1, R193, R166, RZ ;  /* 0x000000a6c1c17210 */ /* 0x000fca0007f3e0ff */
[----:B------:R0:W-:Y:S04]  /*b770*/  STL [R1+0x3f4], R193 ;  /* 0x0003f4c101007387 */ /* 0x0001e80000100800 */
[----:B0-----:R-:W4:Y:S01]  /*b780*/  LDL.LU R193, [R1+0x378] ;  /* 0x0003780001c17983 */ /* 0x001f220000300800 */
[--C-:B------:R-:W-:Y:S01]  /*b790*/  IMAD.X R237, R237, 0x1, R165.reuse, P2 ;  /* 0x00000001eded7824 */ /* 0x100fe200010e06a5 */
[-C--:B------:R-:W-:Y:S01]  /*b7a0*/  IADD3 R238, P2, R238, R166.reuse, RZ ;  /* 0x000000a6eeee7210 */ /* 0x080fe20007f5e0ff */
[----:B--2---:R-:W-:Y:S01]  /*b7b0*/  IMAD.X R248, R248, 0x1, R165, P3 ;  /* 0x00000001f8f87824 */ /* 0x004fe200018e06a5 */
[----:B------:R-:W-:-:S04]  /*b7c0*/  IADD3 R178, P3, R178, R166, RZ ;  /* 0x000000a6b2b27210 */ /* 0x000fc80007f7e0ff */
[----:B------:R0:W-:Y:S01]  /*b7d0*/  STL [R1+0x410], R248 ;  /* 0x000410f801007387 */ /* 0x0001e20000100800 */
[----:B------:R-:W-:-:S03]  /*b7e0*/  IMAD.X R179, R179, 0x1, R165, P4 ;  /* 0x00000001b3b37824 */ /* 0x000fc600020e06a5 */
[----:B------:R-:W-:Y:S01]  /*b7f0*/  STL [R1+0x418], R237 ;  /* 0x000418ed01007387 */ /* 0x000fe20000100800 */
[----:B------:R-:W-:-:S03]  /*b800*/  IADD3 R223, P4, R223, R166, RZ ;  /* 0x000000a6dfdf7210 */ /* 0x000fc60007f9e0ff */
[----:B0-----:R-:W2:Y:S04]  /*b810*/  LDL.LU R248, [R1+0x39c] ;  /* 0x00039c0001f87983 */ /* 0x001ea80000300800 */
[----:B------:R-:W-:Y:S04]  /*b820*/  STL [R1+0x3ec], R238 ;  /* 0x0003ecee01007387 */ /* 0x000fe80000100800 */
[----:B------:R-:W-:Y:S04]  /*b830*/  STL [R1+0x3e4], R178 ;  /* 0x0003e4b201007387 */ /* 0x000fe80000100800 */
[----:B------:R-:W-:Y:S01]  /*b840*/  STL [R1+0x408], R179 ;  /* 0x000408b301007387 */ /* 0x000fe20000100800 */
[----:B---3--:R-:W-:-:S03]  /*b850*/  IMAD.X R224, R224, 0x1, R165, P5 ;  /* 0x00000001e0e07824 */ /* 0x008fc600028e06a5 */
[----:B------:R-:W-:Y:S01]  /*b860*/  STL [R1+0x3dc], R223 ;  /* 0x0003dcdf01007387 */ /* 0x000fe20000100800 */
[----:B------:R-:W-:-:S03]  /*b870*/  IADD3 R239, P5, R239, R166, RZ ;  /* 0x000000a6efef7210 */ /* 0x000fc60007fbe0ff */
[----:B------:R-:W-:Y:S01]  /*b880*/  STL [R1+0x400], R224 ;  /* 0x000400e001007387 */ /* 0x000fe20000100800 */
[----:B------:R-:W-:-:S03]  /*b890*/  IMAD.X R240, R240, 0x1, R165, P6 ;  /* 0x00000001f0f07824 */ /* 0x000fc600030e06a5 */
[----:B------:R-:W-:Y:S01]  /*b8a0*/  STL [R1+0x3d4], R239 ;  /* 0x0003d4ef01007387 */ /* 0x000fe20000100800 */
[-C--:B------:R-:W-:Y:S01]  /*b8b0*/  IADD3 R180, P6, R180, R166.reuse, RZ ;  /* 0x000000a6b4b47210 */ /* 0x080fe20007fde0ff */
[----:B------:R-:W-:Y:S01]  /*b8c0*/  IMAD.X R247, R247, 0x1, R165, P1 ;  /* 0x00000001f7f77824 */ /* 0x000fe200008e06a5 */
[----:B------:R-:W-:-:S04]  /*b8d0*/  IADD3 R181, P1, R181, R166, RZ ;  /* 0x000000a6b5b57210 */ /* 0x000fc80007f3e0ff */
[----:B------:R0:W-:Y:S01]  /*b8e0*/  STL [R1+0x3f0], R247 ;  /* 0x0003f0f701007387 */ /* 0x0001e20000100800 */
[----:B------:R-:W-:-:S03]  /*b8f0*/  IMAD.X R225, R225, 0x1, R165, P2 ;  /* 0x00000001e1e17824 */ /* 0x000fc600010e06a5 */
[----:B------:R-:W-:Y:S01]  /*b900*/  STL [R1+0x3f8], R240 ;  /* 0x0003f8f001007387 */ /* 0x000fe20000100800 */
[----:B------:R-:W-:-:S03]  /*b910*/  IADD3 R226, P2, R226, R166, RZ ;  /* 0x000000a6e2e27210 */ /* 0x000fc60007f5e0ff */
[----:B0-----:R-:W3:Y:S04]  /*b920*/  LDL.LU R247, [R1+0x370] ;  /* 0x0003700001f77983 */ /* 0x001ee80000300800 */
        /* <DEDUP_REMOVED lines=22> */
[----:B------:R0:W-:Y:S01]  /*ba90*/  STL [R1+0x388], R192 ;  /* 0x000388c001007387 */ /* 0x0001e20000100800 */
[----:B------:R-:W-:-:S03]  /*baa0*/  IADD3 R230, P2, R230, R166, RZ ;  /* 0x000000a6e6e67210 */ /* 0x000fc60007f5e0ff */
[----:B------:R-:W-:Y:S01]  /*bab0*/  STL [R1+0x390], R245 ;  /* 0x000390f501007387 */ /* 0x000fe20000100800 */
[----:B------:R-:W-:-:S03]  /*bac0*/  IMAD.X R232, R232, 0x1, R165, P3 ;  /* 0x00000001e8e87824 */ /* 0x000fc600018e06a5 */
[----:B0-----:R-:W4:Y:S04]  /*bad0*/  LDL.LU R192, [R1+0x394] ;  /* 0x0003940001c07983 */ /* 0x001f280000300800 */
[----:B------:R-:W-:Y:S04]  /*bae0*/  STL [R1+0x3c0], R214 ;  /* 0x0003c0d601007387 */ /* 0x000fe80000100800 */
[----:B------:R-:W-:Y:S04]  /*baf0*/  STL [R1+0x3ac], R215 ;  /* 0x0003acd701007387 */ /* 0x000fe80000100800 */
[----:B------:R0:W-:Y:S01]  /*bb00*/  STL [R1+0x3a4], R232 ;  /* 0x0003a4e801007387 */ /* 0x0001e20000100800 */
[----:B------:R-:W-:-:S03]  /*bb10*/  IADD3 R193, P3, R193, R166, RZ ;  /* 0x000000a6c1c17210 */ /* 0x000fc60007f7e0ff */
[----:B------:R-:W-:Y:S04]  /*bb20*/  STL [R1+0x380], R230 ;  /* 0x000380e601007387 */ /* 0x000fe80000100800 */
[----:B0-----:R-:W4:Y:S04]  /*bb30*/  LDL.LU R232, [R1+0x368] ;  /* 0x0003680001e87983 */ /* 0x001f280000300800 */
[----:B------:R0:W-:Y:S04]  /*bb40*/  STL [R1+0x378], R193 ;  /* 0x000378c101007387 */ /* 0x0001e80000100800 */
[----:B0-----:R-:W4:Y:S04]  /*bb50*/  LDL.LU R193, [R1+0x38c] ;  /* 0x00038c0001c17983 */ /* 0x001f280000300800 */
[----:B------:R-:W4:Y:S04]  /*bb60*/  LDL.LU R238, [R1+0x360] ;  /* 0x0003600001ee7983 */ /* 0x000f280000300800 */
[----:B------:R-:W4:Y:S04]  /*bb70*/  LDL.LU R178, [R1+0x384] ;  /* 0x0003840001b27983 */ /* 0x000f280000300800 */
[----:B------:R-:W4:Y:S01]  /*bb80*/  LDL.LU R179, [R1+0x358] ;  /* 0x0003580001b37983 */ /* 0x000f220000300800 */
[----:B--2---:R-:W-:-:S05]  /*bb90*/  IMAD.X R248, R248, 0x1, R165, P4 ;  /* 0x00000001f8f87824 */ /* 0x004fca00020e06a5 */
[----:B------:R0:W-:Y:S04]  /*bba0*/  STL [R1+0x39c], R248 ;  /* 0x00039cf801007387 */ /* 0x0001e80000100800 */
[----:B------:R-:W2:Y:S04]  /*bbb0*/  LDL.LU R223, [R1+0x37c] ;  /* 0x00037c0001df7983 */ /* 0x000ea80000300800 */
[----:B------:R-:W2:Y:S04]  /*bbc0*/  LDL.LU R224, [R1+0x350] ;  /* 0x0003500001e07983 */ /* 0x000ea80000300800 */
[----:B------:R-:W2:Y:S04]  /*bbd0*/  LDL.LU R239, [R1+0x374] ;  /* 0x0003740001ef7983 */ /* 0x000ea80000300800 */
[----:B------:R-:W2:Y:S04]  /*bbe0*/  LDL.LU R240, [R1+0x348] ;  /* 0x0003480001f07983 */ /* 0x000ea80000300800 */
        /* <DEDUP_REMOVED lines=21> */
[----:B0-----:R-:W4:Y:S01]  /*bd40*/  LDL.LU R192, [R1+0x300] ;  /* 0x0003000001c07983 */ /* 0x001f220000300800 */
[----:B------:R-:W-:-:S05]  /*bd50*/  IADD3 R232, P5, R232, R166, RZ ;  /* 0x000000a6e8e87210 */ /* 0x000fca0007fbe0ff */
[----:B------:R0:W-:Y:S01]  /*bd60*/  STL [R1+0x368], R232 ;  /* 0x000368e801007387 */ /* 0x0001e20000100800 */
[----:B------:R-:W-:-:S03]  /*bd70*/  IMAD.X R193, R193, 0x1, R165, P6 ;  /* 0x00000001c1c17824 */ /* 0x000fc600030e06a5 */
[----:B0-----:R-:W4:Y:S04]  /*bd80*/  LDL.LU R232, [R1+0x324] ;  /* 0x0003240001e87983 */ /* 0x001f280000300800 */
[----:B------:R0:W-:Y:S04]  /*bd90*/  STL [R1+0x38c], R193 ;  /* 0x00038cc101007387 */ /* 0x0001e80000100800 */
[----:B0-----:R-:W4:Y:S01]  /*bda0*/  LDL.LU R193, [R1+0x2f8] ;  /* 0x0002f80001c17983 */ /* 0x001f220000300800 */
[-C--:B------:R-:W-:Y:S01]  /*bdb0*/  IADD3 R238, P6, R238, R166.reuse, RZ ;  /* 0x000000a6eeee7210 */ /* 0x080fe20007fde0ff */
[----:B------:R-:W-:Y:S01]  /*bdc0*/  IMAD.X R178, R178, 0x1, R165, P1 ;  /* 0x00000001b2b27824 */ /* 0x000fe200008e06a5 */
[----:B------:R-:W-:-:S03]  /*bdd0*/  IADD3 R179, P1, R179, R166, RZ ;  /* 0x000000a6b3b37210 */ /* 0x000fc60007f3e0ff */
[----:B------:R-:W-:Y:S04]  /*bde0*/  STL [R1+0x360], R238 ;  /* 0x000360ee01007387 */ /* 0x000fe80000100800 */
[----:B------:R-:W-:Y:S04]  /*bdf0*/  STL [R1+0x384], R178 ;  /* 0x000384b201007387 */ /* 0x000fe80000100800 */
[----:B------:R-:W-:Y:S01]  /*be00*/  STL [R1+0x358], R179 ;  /* 0x000358b301007387 */ /* 0x000fe20000100800 */
[----:B--2---:R-:W-:Y:S01]  /*be10*/  IMAD.X R223, R223, 0x1, R165, P2 ;  /* 0x00000001dfdf7824 */ /* 0x004fe200010e06a5 */
[----:B------:R-:W-:-:S04]  /*be20*/  IADD3 R224, P2, R224, R166, RZ ;  /* 0x000000a6e0e07210 */ /* 0x000fc80007f5e0ff */
        /* <DEDUP_REMOVED lines=37> */
[----:B0-----:R-:W3:Y:S04]  /*c080*/  LDL.LU R247, [R1+0x2f0] ;  /* 0x0002f00001f77983 */ /* 0x001ee80000300800 */
[----:B------:R-:W-:Y:S04]  /*c090*/  STL [R1+0x33c], R245 ;  /* 0x00033cf501007387 */ /* 0x000fe80000100800 */
[----:B------:R-:W-:Y:S01]  /*c0a0*/  STL [R1+0x334], R214 ;  /* 0x000334d601007387 */ /* 0x000fe20000100800 */
[----:B----4-:R-:W-:-:S05]  /*c0b0*/  IADD3 R192, P6, R192, R166, RZ ;  /* 0x000000a6c0c07210 */ /* 0x010fca0007fde0ff */
[----:B------:R0:W-:Y:S04]  /*c0c0*/  STL [R1+0x300], R192 ;  /* 0x000300c001007387 */ /* 0x0001e80000100800 */
[----:B------:R-:W-:Y:S04]  /*c0d0*/  STL [R1+0x308], R215 ;  /* 0x000308d701007387 */ /* 0x000fe80000100800 */
[----:B0-----:R-:W4:Y:S01]  /*c0e0*/  LDL.LU R192, [R1+0x314] ;  /* 0x0003140001c07983 */ /* 0x001f220000300800 */
[----:B------:R-:W-:-:S03]  /*c0f0*/  IMAD.X R232, R232, 0x1, R165, P1 ;  /* 0x00000001e8e87824 */ /* 0x000fc600008e06a5 */
[----:B------:R-:W-:Y:S04]  /*c100*/  STL [R1+0x32c], R230 ;  /* 0x00032ce601007387 */ /* 0x000fe80000100800 */
[----:B------:R0:W-:Y:S01]  /*c110*/  STL [R1+0x324], R232 ;  /* 0x000324e801007387 */ /* 0x0001e20000100800 */
[----:B------:R-:W-:-:S03]  /*c120*/  IADD3 R193, P1, R193, R166, RZ ;  /* 0x000000a6c1c17210 */ /* 0x000fc60007f3e0ff */
        /* <DEDUP_REMOVED lines=30> */
[----:B0-----:R-:W3:Y:S01]  /*c310*/  LDL.LU R247, [R1+0x2ac] ;  /* 0x0002ac0001f77983 */ /* 0x001ee20000300800 */
[----:B----4-:R-:W-:-:S05]  /*c320*/  IMAD.X R192, R192, 0x1, R165, P3 ;  /* 0x00000001c0c07824 */ /* 0x010fca00018e06a5 */
[----:B------:R0:W-:Y:S04]  /*c330*/  STL [R1+0x314], R192 ;  /* 0x000314c001007387 */ /* 0x0001e80000100800 */
[----:B0-----:R-:W4:Y:S01]  /*c340*/  LDL.LU R192, [R1+0x280] ;  /* 0x0002800001c07983 */ /* 0x001f220000300800 */
[----:B------:R-:W-:Y:S01]  /*c350*/  IADD3 R232, P3, R232, R166, RZ ;  /* 0x000000a6e8e87210 */ /* 0x000fe20007f7e0ff */
[----:B------:R-:W-:-:S04]  /*c360*/  IMAD.X R238, R238, 0x1, R165, P4 ;  /* 0x00000001eeee7824 */ /* 0x000fc800020e06a5 */
[----:B------:R0:W-:Y:S01]  /*c370*/  STL [R1+0x2e8], R232 ;  /* 0x0002e8e801007387 */ /* 0x0001e20000100800 */
[-C--:B------:R-:W-:Y:S01]  /*c380*/  IADD3 R178, P4, R178, R166.reuse, RZ ;  /* 0x000000a6b2b27210 */ /* 0x080fe20007f9e0ff */
[----:B------:R-:W-:Y:S02]  /*c390*/  IMAD.X R179, R179, 0x1, R165, P5 ;  /* 0x00000001b3b37824 */ /* 0x000fe400028e06a5 */
[----:B0-----:R-:W4:Y:S01]  /*c3a0*/  LDL.LU R232, [R1+0x2a4] ;  /* 0x0002a40001e87983 */ /* 0x001f220000300800 */
        /* <DEDUP_REMOVED lines=9> */
[----:B------:R-:W-:Y:S04]  /*c440*/  STL [R1+0x2fc], R224 ;  /* 0x0002fce001007387 */ /* 0x000fe80000100800 */
[----:B------:R0:W-:Y:S04]  /*c450*/  STL [R1+0x2c8], R193 ;  /* 0x0002c8c101007387 */ /* 0x0001e80000100800 */
[----:B------:R-:W-:Y:S04]  /*c460*/  STL [R1+0x2d0], R239 ;  /* 0x0002d0ef01007387 */ /* 0x000fe80000100800 */
[----:B0-----:R-:W4:Y:S01]  /*c470*/  LDL.LU R193, [R1+0x278] ;  /* 0x0002780001c17983 */ /* 0x001f220000300800 */
[--C-:B------:R-:W-:Y:S01]  /*c480*/  IMAD.X R180, R180, 0x1, R165.reuse, P2 ;  /* 0x00000001b4b47824 */ /* 0x100fe200010e06a5 */
[-C--:B------:R-:W-:Y:S01]  /*c490*/  IADD3 R181, P2, R181, R166.reuse, RZ ;  /* 0x000000a6b5b57210 */ /* 0x080fe20007f5e0ff */
[--C-:B------:R-:W-:Y:S01]  /*c4a0*/  IMAD.X R225, R225, 0x1, R165.reuse, P3 ;  /* 0x00000001e1e17824 */ /* 0x100fe200018e06a5 */
[----:B------:R-:W-:Y:S04]  /*c4b0*/  STL [R1+0x2f4], R240 ;  /* 0x0002f4f001007387 */ /* 0x000fe80000100800 */
[----:B------:R-:W-:Y:S04]  /*c4c0*/  STL [R1+0x2ec], R180 ;  /* 0x0002ecb401007387 */ /* 0x000fe80000100800 */
[----:B------:R-:W-:Y:S04]  /*c4d0*/  STL [R1+0x2c0], R181 ;  /* 0x0002c0b501007387 */ /* 0x000fe80000100800 */
[----:B------:R-:W-:Y:S01]  /*c4e0*/  STL [R1+0x2e4], R225 ;  /* 0x0002e4e101007387 */ /* 0x000fe20000100800 */
[----:B--2---:R-:W-:Y:S01]  /*c4f0*/  IADD3 R226, P3, R226, R166, RZ ;  /* 0x000000a6e2e27210 */ /* 0x004fe20007f7e0ff */
[----:B------:R-:W-:-:S04]  /*c500*/  IMAD.X R241, R241, 0x1, R165, P4 ;  /* 0x00000001f1f17824 */ /* 0x000fc800020e06a5 */
        /* <DEDUP_REMOVED lines=22> */
[----:B------:R-:W-:Y:S01]  /*c670*/  STL [R1+0x290], R214 ;  /* 0x000290d601007387 */ /* 0x000fe20000100800 */
[----:B---3--:R-:W-:-:S05]  /*c680*/  IMAD.X R247, R247, 0x1, R165, P4 ;  /* 0x00000001f7f77824 */ /* 0x008fca00020e06a5 */
[----:B------:R0:W-:Y:S04]  /*c690*/  STL [R1+0x2ac], R247 ;  /* 0x0002acf701007387 */ /* 0x0001e80000100800 */
[----:B------:R-:W-:Y:S04]  /*c6a0*/  STL [R1+0x2b4], R215 ;  /* 0x0002b4d701007387 */ /* 0x000fe80000100800 */
[----:B0-----:R-:W3:Y:S04]  /*c6b0*/  LDL.LU R247, [R1+0x270] ;  /* 0x0002700001f77983 */ /* 0x001ee80000300800 */
[----:B------:R-:W-:Y:S01]  /*c6c0*/  STL [R1+0x288], R230 ;  /* 0x000288e601007387 */ /* 0x000fe20000100800 */
[----:B----4-:R-:W-:-:S05]  /*c6d0*/  IADD3 R192, P4, R192, R166, RZ ;  /* 0x000000a6c0c07210 */ /* 0x010fca0007f9e0ff */
[----:B------:R0:W-:Y:S04]  /*c6e0*/  STL [R1+0x280], R192 ;  /* 0x000280c001007387 */ /* 0x0001e80000100800 */
[----:B0-----:R-:W4:Y:S04]  /*c6f0*/  LDL.LU R192, [R1+0x294] ;  /* 0x0002940001c07983 */ /* 0x001f280000300800 */
[----:B------:R-:W4:Y:S01]  /*c700*/  LDL.LU R238, [R1+0x268] ;  /* 0x0002680001ee7983 */ /* 0x000f220000300800 */
[----:B------:R-:W-:-:S03]  /*c710*/  IMAD.X R232, R232, 0x1, R165, P5 ;  /* 0x00000001e8e87824 */ /* 0x000fc600028e06a5 */
[----:B------:R-:W4:Y:S04]  /*c720*/  LDL.LU R178, [R1+0x28c] ;  /* 0x00028c0001b27983 */ /* 0x000f280000300800 */
[----:B------:R-:W4:Y:S04]  /*c730*/  LDL.LU R179, [R1+0x260] ;  /* 0x0002600001b37983 */ /* 0x000f280000300800 */
[----:B------:R-:W-:Y:S04]  /*c740*/  STL [R1+0x2a4], R232 ;  /* 0x0002a4e801007387 */ /* 0x000fe80000100800 */
[----:B------:R-:W4:Y:S04]  /*c750*/  LDL.LU R223, [R1+0x284] ;  /* 0x0002840001df7983 */ /* 0x000f280000300800 */
[----:B------:R-:W4:Y:S04]  /*c760*/  LDL.LU R224, [R1+0x258] ;  /* 0x0002580001e07983 */ /* 0x000f280000300800 */
[----:B------:R-:W4:Y:S04]  /*c770*/  LDL.LU R239, [R1+0x27c] ;  /* 0x00027c0001ef7983 */ /* 0x000f280000300800 */
[----:B------:R-:W4:Y:S04]  /*c780*/  LDL.LU R240, [R1+0x250] ;  /* 0x0002500001f07983 */ /* 0x000f280000300800 */
[----:B------:R-:W4:Y:S04]  /*c790*/  LDL.LU R180, [R1+0x274] ;  /* 0x0002740001b47983 */ /* 0x000f280000300800 */
[----:B------:R-:W4:Y:S01]  /*c7a0*/  LDL.LU R181, [R1+0x248] ;  /* 0x0002480001b57983 */ /* 0x000f220000300800 */
[----:B------:R-:W-:-:S03]  /*c7b0*/  IADD3 R193, P5, R193, R166, RZ ;  /* 0x000000a6c1c17210 */ /* 0x000fc60007fbe0ff */
        /* <DEDUP_REMOVED lines=18> */
[----:B0-----:R-:W2:Y:S01]  /*c8e0*/  LDL.LU R248, [R1+0x208] ;  /* 0x0002080001f87983 */ /* 0x001ea20000300800 */
[----:B---3--:R-:W-:-:S05]  /*c8f0*/  IADD3 R247, P6, R247, R166, RZ ;  /* 0x000000a6f7f77210 */ /* 0x008fca0007fde0ff */
[----:B------:R0:W-:Y:S04]  /*c900*/  STL [R1+0x270], R247 ;  /* 0x000270f701007387 */ /* 0x0001e80000100800 */
[----:B0-----:R-:W3:Y:S01]  /*c910*/  LDL.LU R247, [R1+0x22c] ;  /* 0x00022c0001f77983 */ /* 0x001ee20000300800 */
[----:B----4-:R-:W-:Y:S01]  /*c920*/  IMAD.X R192, R192, 0x1, R165, P1 ;  /* 0x00000001c0c07824 */ /* 0x010fe200008e06a5 */
[----:B------:R-:W-:-:S04]  /*c930*/  IADD3 R238, P1, R238, R166, RZ ;  /* 0x000000a6eeee7210 */ /* 0x000fc80007f3e0ff */
[----:B------:R0:W-:Y:S01]  /*c940*/  STL [R1+0x294], R192 ;  /* 0x000294c001007387 */ /* 0x0001e20000100800 */
[--C-:B------:R-:W-:Y:S01]  /*c950*/  IMAD.X R178, R178, 0x1, R165.reuse, P2 ;  /* 0x00000001b2b27824 */ /* 0x100fe200010e06a5 */
[----:B------:R-:W-:Y:S02]  /*c960*/  IADD3 R179, P2, R179, R166, RZ ;  /* 0x000000a6b3b37210 */ /* 0x000fe40007f5e0ff */
[----:B0-----:R-:W4:Y:S01]  /*c970*/  LDL.LU R192, [R1+0x200] ;  /* 0x0002000001c07983 */ /* 0x001f220000300800 */
        /* <DEDUP_REMOVED lines=36> */
[----:B------:R0:W-:Y:S04]  /*cbc0*/  STL [R1+0x218], R193 ;  /* 0x000218c101007387 */ /* 0x0001e80000100800 */
[----:B------:R-:W-:Y:S04]  /*cbd0*/  STL [R1+0x220], R245 ;  /* 0x000220f501007387 */ /* 0x000fe80000100800 */
[----:B0-----:R-:W4:Y:S01]  /*cbe0*/  LDL.LU R193, [R1+0x224] ;  /* 0x0002240001c17983 */ /* 0x001f220000300800 */
[----:B------:R-:W-:-:S02]  /*cbf0*/  IMAD.X R215, R215, 0x1, R165, P6 ;  /* 0x00000001d7d77824 */ /* 0x000fc400030e06a5 */
[----:B------:R-:W-:Y:S01]  /*cc00*/  IMAD.X R232, R232, 0x1, R165, P1 ;  /* 0x00000001e8e87824 */ /* 0x000fe200008e06a5 */
[-C--:B------:R-:W-:Y:S01]  /*cc10*/  IADD3 R230, P6, R230, R166.reuse, RZ ;  /* 0x000000a6e6e67210 */ /* 0x080fe20007fde0ff */
[----:B------:R-:W-:Y:S04]  /*cc20*/  STL [R1+0x244], R214 ;  /* 0x000244d601007387 */ /* 0x000fe80000100800 */
[----:B------:R-:W-:Y:S01]  /*cc30*/  STL [R1+0x23c], R215 ;  /* 0x00023cd701007387 */ /* 0x000fe20000100800 */
[----:B--2---:R-:W-:-:S05]  /*cc40*/  IADD3 R248, P1, R248, R166, RZ ;  /* 0x000000a6f8f87210 */ /* 0x004fca0007f3e0ff */
[----:B------:R0:W-:Y:S04]  /*cc50*/  STL [R1+0x208], R248 ;  /* 0x000208f801007387 */ /* 0x0001e80000100800 */
[----:B------:R-:W-:Y:S04]  /*cc60*/  STL [R1+0x210], R230 ;  /* 0x000210e601007387 */ /* 0x000fe80000100800 */
[----:B0-----:R-:W2:Y:S04]  /*cc70*/  LDL.LU R248, [R1+0x1f8] ;  /* 0x0001f80001f87983 */ /* 0x001ea80000300800 */
[----:B------:R-:W-:Y:S01]  /*cc80*/  STL [R1+0x234], R232 ;  /* 0x000234e801007387 */ /* 0x000fe20000100800 */
[----:B---3--:R-:W-:-:S05]  /*cc90*/  IMAD.X R247, R247, 0x1, R165, P2 ;  /* 0x00000001f7f77824 */ /* 0x008fca00010e06a5 */
[----:B------:R0:W-:Y:S04]  /*cca0*/  STL [R1+0x22c], R247 ;  /* 0x00022cf701007387 */ /* 0x0001e80000100800 */
[----:B0-----:R-:W3:Y:S04]  /*ccb0*/  LDL.LU R247, [R1+0x21c] ;  /* 0x00021c0001f77983 */ /* 0x001ee80000300800 */
[----:B------:R-:W3:Y:S04]  /*ccc0*/  LDL.LU R237, [R1+0x1f0] ;  /* 0x0001f00001ed7983 */ /* 0x000ee80000300800 */
[----:B------:R-:W3:Y:S04]  /*ccd0*/  LDL.LU R238, [R1+0x214] ;  /* 0x0002140001ee7983 */ /* 0x000ee80000300800 */
[----:B------:R-:W3:Y:S01]  /*cce0*/  LDL.LU R178, [R1+0x1e8] ;  /* 0x0001e80001b27983 */ /* 0x000ee20000300800 */
[----:B----4-:R-:W-:-:S05]  /*ccf0*/  IADD3 R192, P2, R192, R166, RZ ;  /* 0x000000a6c0c07210 */ /* 0x010fca0007f5e0ff */
        /* <DEDUP_REMOVED lines=21> */
[----:B------:R-:W4:Y:S01]  /*ce50*/  LDL.LU R230, [R1+0x1bc] ;  /* 0x0001bc0001e67983 */ /* 0x000f220000300800 */
[----:B------:R-:W-:-:S03]  /*ce60*/  IMAD.X R193, R193, 0x1, R165, P3 ;  /* 0x00000001c1c17824 */ /* 0x000fc600018e06a5 */
[----:B------:R-:W4:Y:S04]  /*ce70*/  LDL.LU R232, [R1+0x190] ;  /* 0x0001900001e87983 */ /* 0x000f280000300800 */
[----:B------:R0:W-:Y:S04]  /*ce80*/  STL [R1+0x224], R193 ;  /* 0x000224c101007387 */ /* 0x0001e80000100800 */
[----:B0-----:R-:W4:Y:S01]  /*ce90*/  LDL.LU R193, [R1+0x1b4] ;  /* 0x0001b40001c17983 */ /* 0x001f220000300800 */
[----:B--2---:R-:W-:-:S05]  /*cea0*/  IADD3 R248, P3, R248, R166, RZ ;  /* 0x000000a6f8f87210 */ /* 0x004fca0007f7e0ff */
[----:B------:R0:W-:Y:S04]  /*ceb0*/  STL [R1+0x1f8], R248 ;  /* 0x0001f8f801007387 */ /* 0x0001e80000100800 */
[----:B0-----:R-:W2:Y:S01]  /*cec0*/  LDL.LU R248, [R1+0x188] ;  /* 0x0001880001f87983 */ /* 0x001ea20000300800 */
[----:B---3--:R-:W-:Y:S01]  /*ced0*/  IMAD.X R247, R247, 0x1, R165, P4 ;  /* 0x00000001f7f77824 */ /* 0x008fe200020e06a5 */
[----:B------:R-:W-:-:S04]  /*cee0*/  IADD3 R237, P4, R237, R166, RZ ;  /* 0x000000a6eded7210 */ /* 0x000fc80007f9e0ff */
[----:B------:R0:W-:Y:S01]  /*cef0*/  STL [R1+0x21c], R247 ;  /* 0x00021cf701007387 */ /* 0x0001e20000100800 */
[--C-:B------:R-:W-:Y:S01]  /*cf00*/  IMAD.X R238, R238, 0x1, R165.reuse, P5 ;  /* 0x00000001eeee7824 */ /* 0x100fe200028e06a5 */
[----:B------:R-:W-:Y:S02]  /*cf10*/  IADD3 R178, P5, R178, R166, RZ ;  /* 0x000000a6b2b27210 */ /* 0x000fe40007fbe0ff */
        /* <DEDUP_REMOVED lines=40> */
[----:B------:R0:W-:Y:S01]  /*d1a0*/  STL [R1+0x1c4], R192 ;  /* 0x0001c4c001007387 */ /* 0x0001e20000100800 */
[----:B------:R-:W-:-:S03]  /*d1b0*/  IMAD.X R230, R230, 0x1, R165, P4 ;  /* 0x00000001e6e67824 */ /* 0x000fc600020e06a5 */
[----:B------:R-:W-:Y:S04]  /*d1c0*/  STL [R1+0x1cc], R245 ;  /* 0x0001ccf501007387 */ /* 0x000fe80000100800 */
[----:B0-----:R-:W4:Y:S04]  /*d1d0*/  LDL.LU R192, [R1+0x180] ;  /* 0x0001800001c07983 */ /* 0x001f280000300800 */
[----:B------:R-:W-:Y:S01]  /*d1e0*/  STL [R1+0x1a0], R214 ;  /* 0x0001a0d601007387 */ /* 0x000fe20000100800 */
[----:B------:R-:W-:-:S03]  /*d1f0*/  IMAD.X R193, R193, 0x1, R165, P5 ;  /* 0x00000001c1c17824 */ /* 0x000fc600028e06a5 */
[----:B------:R-:W-:Y:S04]  /*d200*/  STL [R1+0x198], R215 ;  /* 0x000198d701007387 */ /* 0x000fe80000100800 */
[----:B------:R0:W-:Y:S04]  /*d210*/  STL [R1+0x1b4], R193 ;  /* 0x0001b4c101007387 */ /* 0x0001e80000100800 */
[----:B------:R-:W-:Y:S04]  /*d220*/  STL [R1+0x1bc], R230 ;  /* 0x0001bce601007387 */ /* 0x000fe80000100800 */
[----:B0-----:R-:W4:Y:S01]  /*d230*/  LDL.LU R193, [R1+0x1a4] ;  /* 0x0001a40001c17983 */ /* 0x001f220000300800 */
[----:B------:R-:W-:-:S05]  /*d240*/  IADD3 R232, P4, R232, R166, RZ ;  /* 0x000000a6e8e87210 */ /* 0x000fca0007f9e0ff */
[----:B------:R-:W-:Y:S01]  /*d250*/  STL [R1+0x190], R232 ;  /* 0x000190e801007387 */ /* 0x000fe20000100800 */
[----:B--2---:R-:W-:-:S05]  /*d260*/  IADD3 R248, P5, R248, R166, RZ ;  /* 0x000000a6f8f87210 */ /* 0x004fca0007fbe0ff */
[----:B------:R0:W-:Y:S04]  /*d270*/  STL [R1+0x188], R248 ;  /* 0x000188f801007387 */ /* 0x0001e80000100800 */
[----:B0-----:R-:W2:Y:S04]  /*d280*/  LDL.LU R248, [R1+0x178] ;  /* 0x0001780001f87983 */ /* 0x001ea80000300800 */
[----:B------:R-:W2:Y:S04]  /*d290*/  LDL.LU R237, [R1+0x19c] ;  /* 0x00019c0001ed7983 */ /* 0x000ea80000300800 */
[----:B------:R-:W2:Y:S04]  /*d2a0*/  LDL.LU R238, [R1+0x170] ;  /* 0x0001700001ee7983 */ /* 0x000ea80000300800 */
[----:B------:R-:W2:Y:S01]  /*d2b0*/  LDL.LU R178, [R1+0x194] ;  /* 0x0001940001b27983 */ /* 0x000ea20000300800 */
[----:B---3--:R-:W-:-:S05]  /*d2c0*/  IMAD.X R247, R247, 0x1, R165, P6 ;  /* 0x00000001f7f77824 */ /* 0x008fca00030e06a5 */
        /* <DEDUP_REMOVED lines=22> */
[----:B0-----:R-:W3:Y:S01]  /*d430*/  LDL.LU R247, [R1+0x13c] ;  /* 0x00013c0001f77983 */ /* 0x001ee20000300800 */
[----:B----4-:R-:W-:-:S05]  /*d440*/  IADD3 R192, P6, R192, R166, RZ ;  /* 0x000000a6c0c07210 */ /* 0x010fca0007fde0ff */
[----:B------:R0:W-:Y:S04]  /*d450*/  STL [R1+0x180], R192 ;  /* 0x000180c001007387 */ /* 0x0001e80000100800 */
[----:B0-----:R-:W4:Y:S01]  /*d460*/  LDL.LU R192, [R1+0x110] ;  /* 0x0001100001c07983 */ /* 0x001f220000300800 */
[----:B------:R-:W-:-:S05]  /*d470*/  IMAD.X R193, R193, 0x1, R165, P1 ;  /* 0x00000001c1c17824 */ /* 0x000fca00008e06a5 */
[----:B------:R0:W-:Y:S04]  /*d480*/  STL [R1+0x1a4], R193 ;  /* 0x0001a4c101007387 */ /* 0x0001e80000100800 */
[----:B0-----:R-:W4:Y:S01]  /*d490*/  LDL.LU R193, [R1+0x134] ;  /* 0x0001340001c17983 */ /* 0x001f220000300800 */
[----:B--2---:R-:W-:Y:S01]  /*d4a0*/  IADD3 R248, P1, R248, R166, RZ ;  /* 0x000000a6f8f87210 */ /* 0x004fe20007f3e0ff */
[----:B------:R-:W-:-:S04]  /*d4b0*/  IMAD.X R237, R237, 0x1, R165, P2 ;  /* 0x00000001eded7824 */ /* 0x000fc800010e06a5 */
[----:B------:R0:W-:Y:S01]  /*d4c0*/  STL [R1+0x178], R248 ;  /* 0x000178f801007387 */ /* 0x0001e20000100800 */
[-C--:B------:R-:W-:Y:S01]  /*d4d0*/  IADD3 R238, P2, R238, R166.reuse, RZ ;  /* 0x000000a6eeee7210 */ /* 0x080fe20007f5e0ff */
[--C-:B------:R-:W-:Y:S02]  /*d4e0*/  IMAD.X R178, R178, 0x1, R165.reuse, P3 ;  /* 0x00000001b2b27824 */ /* 0x100fe400018e06a5 */
[----:B0-----:R-:W2:Y:S04]  /*d4f0*/  LDL.LU R248, [R1+0x108] ;  /* 0x0001080001f87983 */ /* 0x001ea80000300800 */
[----:B------:R-:W-:Y:S04]  /*d500*/  STL [R1+0x19c], R237 ;  /* 0x00019ced01007387 */ /* 0x000fe80000100800 */
[----:B------:R-:W-:Y:S04]  /*d510*/  STL [R1+0x170], R238 ;  /* 0x000170ee01007387 */ /* 0x000fe80000100800 */
[----:B------:R-:W-:Y:S01]  /*d520*/  STL [R1+0x194], R178 ;  /* 0x000194b201007387 */ /* 0x000fe20000100800 */
[----:B---3--:R-:W-:Y:S01]  /*d530*/  IADD3 R179, P3, R179, R166, RZ ;  /* 0x000000a6b3b37210 */ /* 0x008fe20007f7e0ff */
        /* <DEDUP_REMOVED lines=41> */
[----:B----4-:R-:W-:-:S05]  /*d7d0*/  IADD3 R192, P2, R192, R166, RZ ;  /* 0x000000a6c0c07210 */ /* 0x010fca0007f5e0ff */
[----:B------:R0:W-:Y:S04]  /*d7e0*/  STL [R1+0x110], R192 ;  /* 0x000110c001007387 */ /* 0x0001e80000100800 */
[----:B------:R-:W-:Y:S04]  /*d7f0*/  STL [R1+0x118], R232 ;  /* 0x000118e801007387 */ /* 0x000fe80000100800 */
[----:B0-----:R-:W3:Y:S04]  /*d800*/  LDL.LU R192, [R1+0x12c] ;  /* 0x00012c0001c07983 */ /* 0x001ee80000300800 */
[----:B------:R-:W-:Y:S01]  /*d810*/  STL [R1+0x13c], R247 ;  /* 0x00013cf701007387 */ /* 0x000fe20000100800 */
[----:B------:R-:W-:-:S05]  /*d820*/  IMAD.X R193, R193, 0x1, R165, P3 ;  /* 0x00000001c1c17824 */ /* 0x000fca00018e06a5 */
[----:B------:R0:W-:Y:S04]  /*d830*/  STL [R1+0x134], R193 ;  /* 0x000134c101007387 */ /* 0x0001e80000100800 */
[----:B0-----:R-:W4:Y:S04]  /*d840*/  LDL.LU R193, [R1+0x100] ;  /* 0x0001000001c17983 */ /* 0x001f280000300800 */
[----:B------:R-:W4:Y:S04]  /*d850*/  LDL.LU R222, [R1+0x124] ;  /* 0x0001240001de7983 */ /* 0x000f280000300800 */
[----:B------:R-:W4:Y:S04]  /*d860*/  LDL.LU R237, [R1+0xf8] ;  /* 0x0000f80001ed7983 */ /* 0x000f280000300800 */
[----:B------:R-:W4:Y:S01]  /*d870*/  LDL.LU R238, [R1+0x11c] ;  /* 0x00011c0001ee7983 */ /* 0x000f220000300800 */
[----:B------:R-:W-:Y:S01]  /*d880*/  UMOV UR26, UR18 ;  /* 0x00000012001a7c82 */ /* 0x000fe20008000000 */
[----:B------:R-:W-:Y:S01]  /*d890*/  UMOV UR27, UR19 ;  /* 0x00000013001b7c82 */ /* 0x000fe20008000000 */
[----:B------:R-:W-:Y:S01]  /*d8a0*/  UMOV UR30, UR22 ;  /* 0x00000016001e7c82 */ /* 0x000fe20008000000 */
[----:B------:R-:W-:Y:S01]  /*d8b0*/  UMOV UR31, UR23 ;  /* 0x00000017001f7c82 */ /* 0x000fe20008000000 */
[----:B------:R-:W-:Y:S04]  /*d8c0*/  HGMMA.64x64x16.F32.BF16 R88, gdesc[UR24].tnspA, R88 ;  /* 0x20e00000185879f0 */ /* 0x000fe80008701858 */
[----:B------:R-:W-:Y:S01]  /*d8d0*/  HGMMA.64x64x16.F32.BF16 R56, gdesc[UR28].tnspA, R56 ;  /* 0x20e000001c3879f0 */ /* 0x000fe20008701838 */
[----:B--2---:R-:W-:-:S05]  /*d8e0*/  IADD3 R248, P3, R248, UR5, RZ ;  /* 0x00000005f8f87c10 */ /* 0x004fca000ff7e0ff */
        /* <DEDUP_REMOVED lines=24> */
[----:B0-----:R-:W2:Y:S01]  /*da70*/  LDL.LU R248, [R1+0x9c] ;  /* 0x00009c0001f87983 */ /* 0x001ea20000300800 */
[----:B---3--:R-:W-:-:S05]  /*da80*/  IMAD.X R192, R192, 0x1, R165, P4 ;  /* 0x00000001c0c07824 */ /* 0x008fca00020e06a5 */
[----:B------:R0:W-:Y:S04]  /*da90*/  STL [R1+0x12c], R192 ;  /* 0x00012cc001007387 */ /* 0x0001e80000100800 */
[----:B0-----:R-:W3:Y:S01]  /*daa0*/  LDL.LU R192, [R1+0x8c] ;  /* 0x00008c0001c07983 */ /* 0x001ee20000300800 */
[----:B----4-:R-:W-:-:S05]  /*dab0*/  IADD3 R193, P4, R193, UR5, RZ ;  /* 0x00000005c1c17c10 */ /* 0x010fca000ff9e0ff */
[----:B------:R0:W-:Y:S04]  /*dac0*/  STL [R1+0x100], R193 ;  /* 0x000100c101007387 */ /* 0x0001e80000100800 */
[----:B0-----:R-:W4:Y:S01]  /*dad0*/  LDL.LU R193, [R1+0x68] ;  /* 0x0000680001c17983 */ /* 0x001f220000300800 */
[----:B------:R-:W-:Y:S01]  /*dae0*/  UMOV UR34, UR10 ;  /* 0x0000000a00227c82 */ /* 0x000fe20008000000 */
[----:B------:R-:W-:Y:S02]  /*daf0*/  UMOV UR35, UR11 ;  /* 0x0000000b00237c82 */ /* 0x000fe40008000000 */
[----:B------:R-:W-:Y:S01]  /*db00*/  HGMMA.64x64x16.F32.BF16 R56, gdesc[UR32].tnspA, R56 ;  /* 0x20e00000203879f0 */ /* 0x000fe20008701838 */
[----:B------:R-:W-:Y:S01]  /*db10*/  UMOV UR38, UR14 ;  /* 0x0000000e00267c82 */ /* 0x000fe20008000000 */
[----:B------:R-:W-:Y:S01]  /*db20*/  UMOV UR39, UR15 ;  /* 0x0000000f00277c82 */ /* 0x000fe20008000000 */
[--C-:B------:R-:W-:Y:S01]  /*db30*/  IMAD.X R222, R222, 0x1, R165.reuse, P5 ;  /* 0x00000001dede7824 */ /* 0x100fe200028e06a5 */
[----:B------:R-:W-:Y:S01]  /*db40*/  IADD3 R237, P5, R237, UR5, RZ ;  /* 0x00000005eded7c10 */ /* 0x000fe2000ffbe0ff */
[----:B------:R-:W-:-:S03]  /*db50*/  IMAD.X R238, R238, 0x1, R165, P6 ;  /* 0x00000001eeee7824 */ /* 0x000fc600030e06a5 */
[----:B------:R-:W-:Y:S04]  /*db60*/  STL [R1+0x124], R222 ;  /* 0x000124de01007387 */ /* 0x000fe80000100800 */
[----:B------:R-:W-:Y:S04]  /*db70*/  STL [R1+0xf8], R237 ;  /* 0x0000f8ed01007387 */ /* 0x000fe80000100800 */
[----:B------:R-:W-:Y:S01]  /*db80*/  STL [R1+0x11c], R238 ;  /* 0x00011cee01007387 */ /* 0x000fe20000100800 */
[----:B------:R-:W-:Y:S01]  /*db90*/  HGMMA.64x64x16.F32.BF16 R56, gdesc[UR36].tnspA, R56 ;  /* 0x20e00000243879f0 */ /* 0x000fe20008701838 */
[----:B------:R-:W-:Y:S01]  /*dba0*/  UMOV UR42, UR18 ;  /* 0x00000012002a7c82 */ /* 0x000fe20008000000 */
[----:B------:R-:W-:Y:S01]  /*dbb0*/  UMOV UR43, UR19 ;  /* 0x00000013002b7c82 */ /* 0x000fe20008000000 */
[----:B------:R-:W-:Y:S01]  /*dbc0*/  UMOV UR46, UR22 ;  /* 0x00000016002e7c82 */ /* 0x000fe20008000000 */
[----:B------:R-:W-:Y:S01]  /*dbd0*/  UMOV UR47, UR23 ;  /* 0x00000017002f7c82 */ /* 0x000fe20008000000 */
[----:B--2---:R-:W-:Y:S01]  /*dbe0*/  IADD3 R178, P6, R178, UR5, RZ ;  /* 0x00000005b2b27c10 */ /* 0x004fe2000ffde0ff */
[----:B------:R-:W-:-:S04]  /*dbf0*/  IMAD.X R179, R179, 0x1, R165, P1 ;  /* 0x00000001b3b37824 */ /* 0x000fc800008e06a5 */
[----:B------:R-:W-:Y:S01]  /*dc00*/  STL [R1+0xf0], R178 ;  /* 0x0000f0b201007387 */ /* 0x000fe20000100800 */
[----:B------:R-:W-:-:S03]  /*dc10*/  IADD3 R223, P1, R223, UR5, RZ ;  /* 0x00000005dfdf7c10 */ /* 0x000fc6000ff3e0ff */
[----:B------:R-:W-:Y:S01]  /*dc20*/  STL [R1+0x114], R179 ;  /* 0x000114b301007387 */ /* 0x000fe20000100800 */
[----:B------:R-:W-:-:S03]  /*dc30*/  IMAD.X R224, R224, 0x1, R165, P2 ;  /* 0x00000001e0e07824 */ /* 0x000fc600010e06a5 */
[----:B------:R-:W-:Y:S01]  /*dc40*/  STL [R1+0xe8], R223 ;  /* 0x0000e8df01007387 */ /* 0x000fe20000100800 */
[----:B------:R-:W-:-:S03]  /*dc50*/  IADD3 R239, P2, R239, UR5, RZ ;  /* 0x00000005efef7c10 */ /* 0x000fc6000ff5e0ff */
[----:B------:R-:W-:Y:S01]  /*dc60*/  STL [R1+0x10c], R224 ;  /* 0x00010ce001007387 */ /* 0x000fe20000100800 */
[----:B------:R-:W-:-:S03]  /*dc70*/  IADD3.X R240, R240, UR60, RZ, P3, !PT ;  /* 0x0000003cf0f07c10 */ /* 0x000fc60009ffe4ff */
[----:B------:R-:W-:Y:S01]  /*dc80*/  STL [R1+0xe0], R239 ;  /* 0x0000e0ef01007387 */ /* 0x000fe20000100800 */
[----:B------:R-:W-:Y:S01]  /*dc90*/  HGMMA.64x64x16.F32.BF16 R56, gdesc[UR40].tnspA, R56 ;  /* 0x20e00000283879f0 */ /* 0x000fe20008701838 */
[----:B------:R-:W-:Y:S02]  /*dca0*/  IADD3 R180, P3, R180, UR5, RZ ;  /* 0x00000005b4b47c10 */ /* 0x000fe4000ff7e0ff */
[----:B------:R-:W-:Y:S01]  /*dcb0*/  STL [R1+0x104], R240 ;  /* 0x000104f001007387 */ /* 0x000fe20000100800 */
[----:B------:R-:W-:Y:S01]  /*dcc0*/  HGMMA.64x64x16.F32.BF16 R24, gdesc[UR44].tnspA, R24 ;  /* 0x20e000002c1879f0 */ /* 0x000fe20008701818 */
[----:B------:R-:W-:Y:S02]  /*dcd0*/  IADD3.X R181, R181, UR60, RZ, P4, !PT ;  /* 0x0000003cb5b57c10 */ /* 0x000fe4000a7fe4ff */
[----:B------:R-:W-:Y:S01]  /*dce0*/  STL [R1+0xd8], R180 ;  /* 0x0000d8b401007387 */ /* 0x000fe20000100800 */
[----:B------:R-:W-:-:S03]  /*dcf0*/  IADD3 R225, P4, R225, UR5, RZ ;  /* 0x00000005e1e17c10 */ /* 0x000fc6000ff9e0ff */
[----:B------:R-:W-:Y:S01]  /*dd00*/  STL [R1+0xfc], R181 ;  /* 0x0000fcb501007387 */ /* 0x000fe20000100800 */
[----:B------:R-:W-:-:S03]  /*dd10*/  IADD3.X R226, R226, UR60, RZ, P5, !PT ;  /* 0x0000003ce2e27c10 */ /* 0x000fc6000affe4ff */
        /* <DEDUP_REMOVED lines=27> */
[----:B------:R-:W-:Y:S02]  /*ded0*/  IADD3.X R3, R3, UR60, RZ, P3, !PT ;  /* 0x0000003c03037c10 */ /* 0x000fe40009ffe4ff */
[----:B------:R-:W-:Y:S01]  /*dee0*/  IADD3.X R248, R248, UR60, RZ, P6, !PT ;  /* 0x0000003cf8f87c10 */ /* 0x000fe2000b7fe4ff */
[----:B------:R-:W-:Y:S01]  /*def0*/  STL [R1+0x8], R247 ;  /* 0x000008f701007387 */ /* 0x000fe20000100800 */
[----:B------:R-:W-:-:S03]  /*df00*/  IADD3.X R2, R2, UR60, RZ, P4, !PT ;  /* 0x0000003c02027c10 */ /* 0x000fc6000a7fe4ff */
[----:B------:R-:W-:Y:S01]  /*df10*/  STL [R1+0x9c], R248 ;  /* 0x00009cf801007387 */ /* 0x000fe20000100800 */
[----:B------:R-:W-:Y:S02]  /*df20*/  IADD3.X R0, R0, UR60, RZ, P5, !PT ;  /* 0x0000003c00007c10 */ /* 0x000fe4000affe4ff */
[----:B---3--:R-:W-:-:S05]  /*df30*/  IADD3.X R192, R192, UR60, RZ, P1, !PT ;  /* 0x0000003cc0c07c10 */ /* 0x008fca0008ffe4ff */
[----:B------:R-:W-:Y:S04]  /*df40*/  STL [R1+0x8c], R192 ;  /* 0x00008cc001007387 */ /* 0x000fe80000100800 */
[----:B------:R0:W-:Y:S01]  /*df50*/  STL [R1+0x58], R3 ;  /* 0x0000580301007387 */ /* 0x0001e20000100800 */
[----:B----4-:R-:W-:-:S05]  /*df60*/  IADD3.X R193, R193, UR60, RZ, P2, !PT ;  /* 0x0000003cc1c17c10 */ /* 0x010fca00097fe4ff */
[----:B------:R-:W-:Y:S04]  /*df70*/  STL [R1+0x68], R193 ;  /* 0x000068c101007387 */ /* 0x000fe80000100800 */
[----:B0-----:R0:W5:Y:S04]  /*df80*/  LDL.LU R3, [R1+0x568] ;  /* 0x0005680001037983 */ /* 0x0011680000300800 */
[----:B------:R1:W-:Y:S04]  /*df90*/  STL [R1+0x2c], R2 ;  /* 0x00002c0201007387 */ /* 0x0003e80000100800 */
[----:B-1----:R0:W5:Y:S04]  /*dfa0*/  LDL.LU R2, [R1+0x564] ;  /* 0x0005640001027983 */ /* 0x0021680000300800 */
[----:B------:R1:W-:Y:S04]  /*dfb0*/  STL [R1], R0 ;  /* 0x0000000001007387 */ /* 0x0003e80000100800 */
[----:B-1----:R0:W5:Y:S01]  /*dfc0*/  LDL.LU R0, [R1+0x560] ;  /* 0x0005600001007983 */ /* 0x0021620000300800 */
[----:B------:R-:W-:Y:S01]  /*dfd0*/  UMOV UR50, UR10 ;  /* 0x0000000a00327c82 */ /* 0x000fe20008000000 */
[----:B------:R-:W-:-:S02]  /*dfe0*/  UMOV UR51, UR11 ;  /* 0x0000000b00337c82 */ /* 0x000fc40008000000 */
[----:B------:R-:W-:Y:S01]  /*dff0*/  HGMMA.64x64x16.F32.BF16 R24, gdesc[UR48].tnspA, R24 ;  /* 0x20e00000301879f0 */ /* 0x000fe20008701818 */
[----:B------:R-:W-:Y:S01]  /*e000*/  UMOV UR54, UR14 ;  /* 0x0000000e00367c82 */ /* 0x000fe20008000000 */
[----:B------:R-:W-:Y:S02]  /*e010*/  UMOV UR55, UR15 ;  /* 0x0000000f00377c82 */ /* 0x000fe40008000000 */
[----:B------:R-:W-:Y:S01]  /*e020*/  HGMMA.64x64x16.F32.BF16 R24, gdesc[UR52].tnspA, R24 ;  /* 0x20e00000341879f0 */ /* 0x000fe20008701818 */
[----:B------:R-:W-:Y:S01]  /*e030*/  UMOV UR58, UR18 ;  /* 0x00000012003a7c82 */ /* 0x000fe20008000000 */
[----:B------:R-:W-:Y:S01]  /*e040*/  UMOV UR59, UR19 ;  /* 0x00000013003b7c82 */ /* 0x000fe20008000000 */
[----:B------:R-:W-:Y:S01]  /*e050*/  IADD3 R188, P0, R188, R166, RZ ;  /* 0x000000a6bcbc7210 */ /* 0x000fe20007f1e0ff */
[----:B------:R-:W-:Y:S01]  /*e060*/  VIADD R6, R6, 0x1 ;  /* 0x0000000106067836 */ /* 0x000fe20000000000 */
[----:B------:R-:W-:Y:S02]  /*e070*/  IADD3 R243, P6, R243, UR5, RZ ;  /* 0x00000005f3f37c10 */ /* 0x000fe4000ffde0ff */
[----:B------:R-:W-:Y:S01]  /*e080*/  IADD3 R229, P1, R229, UR5, RZ ;  /* 0x00000005e5e57c10 */ /* 0x000fe2000ff3e0ff */
[----:B------:R-:W-:Y:S01]  /*e090*/  IMAD.X R189, R189, 0x1, R165, P0 ;  /* 0x00000001bdbd7824 */ /* 0x000fe200000e06a5 */
[----:B------:R-:W-:-:S02]  /*e0a0*/  IADD3 R164, P2, R164, UR5, RZ ;  /* 0x00000005a4a47c10 */ /* 0x000fc4000ff5e0ff */
[----:B------:R-:W-:Y:S02]  /*e0b0*/  IADD3 R163, P3, R163, UR5, RZ ;  /* 0x00000005a3a37c10 */ /* 0x000fe4000ff7e0ff */
[----:B------:R-:W-:Y:S01]  /*e0c0*/  IADD3 R162, P4, R162, UR5, RZ ;  /* 0x00000005a2a27c10 */ /* 0x000fe2000ff9e0ff */
[----:B------:R-:W-:Y:S01]  /*e0d0*/  HGMMA.64x64x16.F32.BF16 R24, gdesc[UR56].tnspA, R24, gsb0 ;  /* 0x20e00000381879f0 */ /* 0x000fe20008001818 */
[----:B------:R-:W-:Y:S02]  /*e0e0*/  ISETP.NE.U32.AND P0, PT, R6, R167, PT ;  /* 0x000000a70600720c */ /* 0x000fe40003f05070 */
[----:B------:R-:W-:Y:S02]  /*e0f0*/  IADD3.X R231, R231, UR60, RZ, P6, !PT ;  /* 0x0000003ce7e77c10 */ /* 0x000fe4000b7fe4ff */
[----:B------:R-:W-:Y:S02]  /*e100*/  IADD3.X R219, R219, UR60, RZ, P1, !PT ;  /* 0x0000003cdbdb7c10 */ /* 0x000fe40008ffe4ff */
[----:B------:R-:W-:-:S02]  /*e110*/  IADD3.X R19, R19, UR60, RZ, P2, !PT ;  /* 0x0000003c13137c10 */ /* 0x000fc400097fe4ff */
[----:B------:R-:W-:Y:S02]  /*e120*/  IADD3.X R17, R17, UR60, RZ, P3, !PT ;  /* 0x0000003c11117c10 */ /* 0x000fe40009ffe4ff */
[----:B------:R-:W-:Y:S02]  /*e130*/  IADD3.X R15, R15, UR60, RZ, P4, !PT ;  /* 0x0000003c0f0f7c10 */ /* 0x000fe4000a7fe4ff */
[----:B------:R-:W-:Y:S02]  /*e140*/  IADD3 R161, P5, R161, UR5, RZ ;  /* 0x00000005a1a17c10 */ /* 0x000fe4000ffbe0ff */
[----:B------:R-:W-:Y:S02]  /*e150*/  IADD3 R160, P6, R160, UR5, RZ ;  /* 0x00000005a0a07c10 */ /* 0x000fe4000ffde0ff */
[----:B------:R-:W-:Y:S02]  /*e160*/  IADD3 R159, P1, R159, UR5, RZ ;  /* 0x000000059f9f7c10 */ /* 0x000fe4000ff3e0ff */
[----:B------:R-:W-:-:S02]  /*e170*/  IADD3 R158, P2, R158, UR5, RZ ;  /* 0x000000059e9e7c10 */ /* 0x000fc4000ff5e0ff */
[----:B------:R-:W-:Y:S02]  /*e180*/  IADD3 R157, P3, R157, UR5, RZ ;  /* 0x000000059d9d7c10 */ /* 0x000fe4000ff7e0ff */
[----:B------:R-:W-:Y:S02]  /*e190*/  IADD3 R156, P4, R156, UR5, RZ ;  /* 0x000000059c9c7c10 */ /* 0x000fe4000ff9e0ff */
[----:B------:R-:W-:Y:S02]  /*e1a0*/  IADD3.X R13, R13, UR60, RZ, P5, !PT ;  /* 0x0000003c0d0d7c10 */ /* 0x000fe4000affe4ff */
        /* <DEDUP_REMOVED lines=16> */
[----:B------:R-:W-:Y:S01]  /*e2b0*/  IADD3.X R14, R14, UR60, RZ, P4, !PT ;  /* 0x0000003c0e0e7c10 */ /* 0x000fe2000a7fe4ff */
[----:B------:R-:W-:Y:S02]  /*e2c0*/  WARPGROUP.DEPBAR.LE gsb0, 0x0 ;  /* 0x00008000000079c5 */ /* 0x000fe40000010000 */
[----:B0-----:R-:W-:Y:S05]  /*e2d0*/  @P0 BRA `(.L_x_1) ;  /* 0xffffff6800fc0947 */ /* 0x001fea000383ffff */
[----:B------:R-:W-:Y:S02]  /*e2e0*/  F2FP.BF16.F32.PACK_AB R7, R55, R119 ;  /* 0x000000773707723e */ /* 0x000fe400000010ff */
[----:B------:R-:W-:Y:S02]  /*e2f0*/  F2FP.BF16.F32.PACK_AB R119, R54, R118 ;  /* 0x000000763677723e */ /* 0x000fe400000010ff */
[----:B------:R-:W-:Y:S02]  /*e300*/  F2FP.BF16.F32.PACK_AB R118, R52, R116 ;  /* 0x000000743476723e */ /* 0x000fe400000010ff */
[----:B------:R-:W-:Y:S02]  /*e310*/  F2FP.BF16.F32.PACK_AB R116, R84, R148 ;  /* 0x000000945474723e */ /* 0x000fe400000010ff */
[----:B------:R-:W-:Y:S02]  /*e320*/  F2FP.BF16.F32.PACK_AB R6, R53, R117 ;  /* 0x000000753506723e */ /* 0x000fe400000010ff */
[----:B------:R-:W-:-:S02]  /*e330*/  F2FP.BF16.F32.PACK_AB R84, R81, R145 ;  /* 0x000000915154723e */ /* 0x000fc400000010ff */
        /* <DEDUP_REMOVED lines=57> */
[----:B------:R-:W-:-:S07]  /*e6d0*/  F2FP.BF16.F32.PACK_AB R12, R56, R120 ;  /* 0x00000078380c723e */ /* 0x000fce00000010ff */
.L_x_0:
[----:B------:R-:W0:Y:S01]  /*e6e0*/  S2R R10, SR_TID.X ;  /* 0x00000000000a7919 */ /* 0x000e220000002100 */
[----:B------:R-:W-:Y:S01]  /*e6f0*/  ULDC.64 UR8, c[0x0][0x228] ;  /* 0x00008a0000087ab9 */ /* 0x000fe20000000a00 */
[C---:B-----5:R-:W-:Y:S01]  /*e700*/  VIADD R24, R2.reuse, 0x3f ;  /* 0x0000003f02187836 */ /* 0x060fe20000000000 */
[----:B------:R-:W1:Y:S01]  /*e710*/  LDC R57, c[0x0][0x244] ;  /* 0x00009100ff397b82 */ /* 0x000e620000000800 */
[----:B------:R-:W-:Y:S01]  /*e720*/  VIADD R25, R2, 0x1 ;  /* 0x0000000102197836 */ /* 0x000fe20000000000 */
[----:B------:R-:W-:Y:S01]  /*e730*/  ULDC.64 UR10, c[0x0][0x220] ;  /* 0x00008800000a7ab9 */ /* 0x000fe20000000a00 */
[----:B------:R-:W-:Y:S01]  /*e740*/  ISETP.GE.AND P3, PT, R0, UR8, PT ;  /* 0x0000000800007c0c */ /* 0x000fe2000bf66270 */
[----:B------:R-:W-:-:S04]  /*e750*/  ULDC UR5, c[0x0][0x228] ;  /* 0x00008a0000057ab9 */ /* 0x000fc80000000800 */
[----:B------:R-:W-:Y:S01]  /*e760*/  BAR.SYNC.DEFER_BLOCKING 0x0 ;  /* 0x0000000000007b1d */ /* 0x000fe20000010000 */
[----:B------:R-:W-:Y:S02]  /*e770*/  ISETP.GE.AND P2, PT, R24, UR9, PT ;  /* 0x0000000918007c0c */ /* 0x000fe4000bf46270 */
[----:B------:R-:W-:Y:S02]  /*e780*/  ISETP.GE.AND P1, PT, R25, UR9, PT ;  /* 0x0000000919007c0c */ /* 0x000fe4000bf26270 */
[----:B------:R-:W-:Y:S01]  /*e790*/  ISETP.LT.AND P3, PT, R2, UR9, !P3 ;  /* 0x0000000902007c0c */ /* 0x000fe2000df61270 */
[----:B-1----:R-:W-:-:S04]  /*e7a0*/  IMAD R53, R0, R57, RZ ;  /* 0x0000003900357224 */ /* 0x002fc800078e02ff */
[----:B------:R-:W-:Y:S01]  /*e7b0*/  IMAD R57, R57, 0x80, R53 ;  /* 0x0000008039397824 */ /* 0x000fe200078e0235 */
[C---:B0-----:R-:W-:Y:S01]  /*e7c0*/  LOP3.LUT R52, R10.reuse, 0x7f, RZ, 0xc0, !PT ;  /* 0x0000007f0a347812 */ /* 0x041fe200078ec0ff */
[C---:B------:R-:W-:Y:S01]  /*e7d0*/  IMAD.SHL.U32 R9, R10.reuse, 0x40, RZ ;  /* 0x000000400a097824 */ /* 0x040fe200078e00ff */
[----:B------:R-:W-:Y:S01]  /*e7e0*/  LEA R54, P4, R53, UR10, 0x1 ;  /* 0x0000000a35367c11 */ /* 0x000fe2000f8808ff */
[----:B------:R-:W-:Y:S01]  /*e7f0*/  IMAD.SHL.U32 R8, R10, 0x10, RZ ;  /* 0x000000100a087824 */ /* 0x000fe200078e00ff */
[----:B------:R-:W-:Y:S02]  /*e800*/  LEA R52, R52, UR4, 0x4 ;  /* 0x0000000434347c11 */ /* 0x000fe4000f8e20ff */
[----:B------:R-:W-:Y:S01]  /*e810*/  LOP3.LUT R11, R9, 0x400, RZ, 0xc0, !PT ;  /* 0x00000400090b7812 */ /* 0x000fe200078ec0ff */
[----:B------:R-:W-:Y:S01]  /*e820*/  IMAD.SHL.U32 R9, R10, 0x8, RZ ;  /* 0x000000080a097824 */ /* 0x000fe200078e00ff */
[----:B------:R-:W-:Y:S01]  /*e830*/  LOP3.LUT R8, R8, 0xf0, RZ, 0xc0, !PT ;  /* 0x000000f008087812 */ /* 0x000fe200078ec0ff */
[C---:B------:R-:W-:Y:S01]  /*e840*/  VIADD R10, R2.reuse, 0x3 ;  /* 0x00000003020a7836 */ /* 0x040fe20000000000 */
[----:B------:R-:W-:Y:S01]  /*e850*/  LEA R56, P6, R57, UR10, 0x1 ;  /* 0x0000000a39387c11 */ /* 0x000fe2000f8c08ff */
[----:B------:R-:W-:Y:S01]  /*e860*/  ULDC UR10, c[0x0][0x228] ;  /* 0x00008a00000a7ab9 */ /* 0x000fe20000000800 */
[----:B------:R-:W-:Y:S01]  /*e870*/  IADD3 R8, R11, UR4, R8 ;  /* 0x000000040b087c10 */ /* 0x000fe2000fffe008 */
[----:B------:R-:W-:Y:S01]  /*e880*/  VIADD R11, R2, 0x2 ;  /* 0x00000002020b7836 */ /* 0x000fe20000000000 */
[----:B------:R-:W-:Y:S01]  /*e890*/  LOP3.LUT R9, R9, 0x300, RZ, 0xc0, !PT ;  /* 0x0000030009097812 */ /* 0x000fe200078ec0ff */
[----:B------:R-:W-:Y:S01]  /*e8a0*/  ULDC UR4, c[0x0][0x248] ;  /* 0x0000920000047ab9 */ /* 0x000fe20000000800 */
[----:B------:R-:W-:-:S02]  /*e8b0*/  ISETP.GE.AND P0, PT, R10, UR9, PT ;  /* 0x000000090a007c0c */ /* 0x000fc4000bf06270 */
[----:B------:R-:W-:Y:S01]  /*e8c0*/  ISETP.GE.AND P5, PT, R11, UR9, PT ;  /* 0x000000090b007c0c */ /* 0x000fe2000bfa6270 */
[----:B------:R-:W-:Y:S01]  /*e8d0*/  IMAD.IADD R88, R9, 0x1, R8 ;  /* 0x0000000109587824 */ /* 0x000fe200078e0208 */
[----:B------:R-:W-:Y:S01]  /*e8e0*/  LEA.HI.X.SX32 R55, R53, UR11, 0x1, P4 ;  /* 0x0000000b35377c11 */ /* 0x000fe2000a0f0eff */
[C---:B------:R-:W-:Y:S01]  /*e8f0*/  IMAD R53, R2.reuse, UR4, RZ ;  /* 0x0000000402357c24 */ /* 0x040fe2000f8e02ff */
[----:B------:R-:W-:Y:S02]  /*e900*/  ISETP.GE.AND P4, PT, R2, UR9, PT ;  /* 0x0000000902007c0c */ /* 0x000fe4000bf86270 */
[----:B------:R-:W-:Y:S01]  /*e910*/  STSM.16.M88.4 [R88], R12 ;  /* 0x0000000c58007844 */ /* 0x000fe20000000200 */
[----:B------:R-:W-:Y:S01]  /*e920*/  LEA.HI.X.SX32 R57, R57, UR11, 0x1, P6 ;  /* 0x0000000b39397c11 */ /* 0x000fe2000b0f0eff */
[----:B------:R-:W-:Y:S01]  /*e930*/  IMAD.WIDE R58, R53, 0x2, R54 ;  /* 0x00000002353a7825 */ /* 0x000fe200078e0236 */
[----:B------:R-:W-:Y:S01]  /*e940*/  BAR.SYNC.DEFER_BLOCKING 0x0 ;  /* 0x0000000000007b1d */ /* 0x000fe20000010000 */
[----:B------:R-:W-:-:S02]  /*e950*/  ISETP.LT.AND P6, PT, R3, UR8, !P4 ;  /* 0x0000000803007c0c */ /* 0x000fc4000e7c1270 */
[----:B------:R-:W-:Y:S02]  /*e960*/  ISETP.LT.AND P4, PT, R0, UR8, !P1 ;  /* 0x0000000800007c0c */ /* 0x000fe4000cf81270 */
[----:B------:R-:W-:Y:S01]  /*e970*/  ISETP.LT.AND P1, PT, R3, UR8, !P1 ;  /* 0x0000000803007c0c */ /* 0x000fe2000cf21270 */
[----:B------:R-:W-:Y:S01]  /*e980*/  ULDC UR11, c[0x0][0x228] ;  /* 0x00008a00000b7ab9 */ /* 0x000fe20000000800 */
[----:B------:R-:W0:Y:S01]  /*e990*/  LDS.128 R72, [R52] ;  /* 0x0000000034487984 */ /* 0x000e220000000c00 */
[----:B------:R-:W-:Y:S06]  /*e9a0*/  BAR.SYNC.DEFER_BLOCKING 0x0 ;  /* 0x0000000000007b1d */ /* 0x000fec0000010000 */
[----:B------:R-:W-:Y:S02]  /*e9b0*/  STSM.16.M88.4 [R88], R16 ;  /* 0x0000001058007844 */ /* 0x000fe40000000200 */
[----:B------:R-:W-:Y:S06]  /*e9c0*/  BAR.SYNC.DEFER_BLOCKING 0x0 ;  /* 0x0000000000007b1d */ /* 0x000fec0000010000 */
[----:B------:R-:W1:Y:S02]  /*e9d0*/  LDS.128 R68, [R52] ;  /* 0x0000000034447984 */ /* 0x000e640000000c00 */
[----:B------:R-:W-:Y:S06]  /*e9e0*/  BAR.SYNC.DEFER_BLOCKING 0x0 ;  /* 0x0000000000007b1d */ /* 0x000fec0000010000 */
[----:B------:R-:W-:Y:S02]  /*e9f0*/  STSM.16.M88.4 [R88], R20 ;  /* 0x0000001458007844 */ /* 0x000fe40000000200 */
[----:B------:R-:W-:Y:S06]  /*ea00*/  BAR.SYNC.DEFER_BLOCKING 0x0 ;  /* 0x0000000000007b1d */ /* 0x000fec0000010000 */
[----:B------:R-:W2:Y:S02]  /*ea10*/  LDS.128 R64, [R52] ;  /* 0x0000000034407984 */ /* 0x000ea40000000c00 */
[----:B------:R-:W-:Y:S06]  /*ea20*/  BAR.SYNC.DEFER_BLOCKING 0x0 ;  /* 0x0000000000007b1d */ /* 0x000fec0000010000 */
[----:B------:R-:W-:Y:S02]  /*ea30*/  STSM.16.M88.4 [R88], R32 ;  /* 0x0000002058007844 */ /* 0x000fe40000000200 */
[----:B------:R-:W-:Y:S06]  /*ea40*/  BAR.SYNC.DEFER_BLOCKING 0x0 ;  /* 0x0000000000007b1d */ /* 0x000fec0000010000 */
[----:B------:R-:W3:Y:S02]  /*ea50*/  LDS.128 R60, [R52] ;  /* 0x00000000343c7984 */ /* 0x000ee40000000c00 */
[----:B------:R-:W-:Y:S06]  /*ea60*/  BAR.SYNC.DEFER_BLOCKING 0x0 ;  /* 0x0000000000007b1d */ /* 0x000fec0000010000 */
[----:B------:R-:W-:Y:S02]  /*ea70*/  STSM.16.M88.4 [R88], R96 ;  /* 0x0000006058007844 */ /* 0x000fe40000000200 */
[----:B------:R-:W-:Y:S06]  /*ea80*/  BAR.SYNC.DEFER_BLOCKING 0x0 ;  /* 0x0000000000007b1d */ /* 0x000fec0000010000 */
[----:B------:R-:W4:Y:S02]  /*ea90*/  LDS.128 R16, [R52] ;  /* 0x0000000034107984 */ /* 0x000f240000000c00 */
        /* <DEDUP_REMOVED lines=17> */
[----:B------:R0:W-:Y:S02]  /*ebb0*/  STSM.16.M88.4 [R88], R76 ;  /* 0x0000004c58007844 */ /* 0x0001e40000000200 */
[----:B------:R-:W-:Y:S01]  /*ebc0*/  BAR.SYNC.DEFER_BLOCKING 0x0 ;  /* 0x0000000000007b1d */ /* 0x000fe20000010000 */
[----:B0-----:R-:W-:Y:S01]  /*ebd0*/  IMAD.WIDE R76, R53, 0x2, R56 ;  /* 0x00000002354c7825 */ /* 0x001fe200078e0238 */
[----:B------:R-:W-:-:S04]  /*ebe0*/  PRMT R79, R72, 0x7632, R79 ;  /* 0x00007632484f7816 */ /* 0x000fc8000000004f */
[----:B------:R-:W0:Y:S02]  /*ebf0*/  LDS.128 R28, [R52] ;  /* 0x00000000341c7984 */ /* 0x000e240000000c00 */
[----:B------:R-:W-:Y:S06]  /*ec00*/  BAR.SYNC.DEFER_BLOCKING 0x0 ;  /* 0x0000000000007b1d */ /* 0x000fec0000010000 */
[----:B------:R-:W-:Y:S02]  /*ec10*/  STSM.16.M88.4 [R88], R44 ;  /* 0x0000002c58007844 */ /* 0x000fe40000000200 */
[----:B------:R-:W-:Y:S06]  /*ec20*/  BAR.SYNC.DEFER_BLOCKING 0x0 ;  /* 0x0000000000007b1d */ /* 0x000fec0000010000 */
[----:B------:R-:W-:Y:S02]  /*ec30*/  LDS.128 R32, [R52] ;  /* 0x0000000034207984 */ /* 0x000fe40000000c00 */
[----:B------:R-:W-:Y:S06]  /*ec40*/  BAR.SYNC.DEFER_BLOCKING 0x0 ;  /* 0x0000000000007b1d */ /* 0x000fec0000010000 */
[----:B------:R1:W-:Y:S02]  /*ec50*/  STSM.16.M88.4 [R88], R80 ;  /* 0x0000005058007844 */ /* 0x0003e40000000200 */
[----:B------:R-:W-:Y:S01]  /*ec60*/  BAR.SYNC.DEFER_BLOCKING 0x0 ;  /* 0x0000000000007b1d */ /* 0x000fe20000010000 */
[----:B-1----:R-:W-:-:S02]  /*ec70*/  VIADD R81, R53, UR4 ;  /* 0x0000000435517c36 */ /* 0x002fc40008000000 */
[----:B------:R-:W-:Y:S02]  /*ec80*/  VIADD R53, R2, 0x4 ;  /* 0x0000000402357836 */ /* 0x000fe40000000000 */
[C---:B------:R-:W-:Y:S01]  /*ec90*/  VIADD R83, R81.reuse, UR4 ;  /* 0x0000000451537c36 */ /* 0x040fe20008000000 */
[----:B------:R-:W1:Y:S02]  /*eca0*/  LDS.128 R36, [R52] ;  /* 0x0000000034247984 */ /* 0x000e640000000c00 */
[----:B------:R-:W-:Y:S06]  /*ecb0*/  BAR.SYNC.DEFER_BLOCKING 0x0 ;  /* 0x0000000000007b1d */ /* 0x000fec0000010000 */
[----:B------:R-:W-:Y:S02]  /*ecc0*/  STSM.16.M88.4 [R88], R48 ;  /* 0x0000003058007844 */ /* 0x000fe40000000200 */
[----:B------:R-:W-:Y:S06]  /*ecd0*/  BAR.SYNC.DEFER_BLOCKING 0x0 ;  /* 0x0000000000007b1d */ /* 0x000fec0000010000 */
        /* <DEDUP_REMOVED lines=8> */
[----:B------:R-:W-:Y:S02]  /*ed60*/  LDS.128 R48, [R52] ;  /* 0x0000000034307984 */ /* 0x000fe40000000c00 */
[----:B------:R-:W-:Y:S06]  /*ed70*/  BAR.SYNC.DEFER_BLOCKING 0x0 ;  /* 0x0000000000007b1d */ /* 0x000fec0000010000 */
[----:B------:R2:W-:Y:S02]  /*ed80*/  STSM.16.M88.4 [R88], R4 ;  /* 0x0000000458007844 */ /* 0x0005e40000000200 */
[----:B------:R-:W-:Y:S01]  /*ed90*/  BAR.SYNC.DEFER_BLOCKING 0x0 ;  /* 0x0000000000007b1d */ /* 0x000fe20000010000 */
[----:B--2---:R-:W-:-:S04]  /*eda0*/  IMAD.WIDE R4, R81, 0x2, R56 ;  /* 0x0000000251047825 */ /* 0x004fc800078e0238 */
[----:B------:R-:W-:Y:S01]  /*edb0*/  IMAD.WIDE R6, R83, 0x2, R54 ;  /* 0x0000000253067825 */ /* 0x000fe200078e0236 */
[----:B------:R2:W-:Y:S01]  /*edc0*/  @P3 STG.E.U16 desc[UR6][R58.64], R72 ;  /* 0x000000483a003986 */ /* 0x0005e2000c101506 */
[----:B------:R-:W-:Y:S02]  /*edd0*/  ISETP.GE.AND P3, PT, R53, UR9, PT ;  /* 0x0000000935007c0c */ /* 0x000fe4000bf66270 */
[----:B------:R-:W-:Y:S01]  /*ede0*/  VIADD R53, R2, 0x5 ;  /* 0x0000000502357836 */ /* 0x000fe20000000000 */
[----:B------:R3:W-:Y:S01]  /*edf0*/  @P6 STG.E.U16 desc[UR6][R76.64], R79 ;  /* 0x0000004f4c006986 */ /* 0x0007e2000c101506 */
[----:B------:R-:W-:Y:S02]  /*ee00*/  ISETP.LT.AND P6, PT, R0, UR8, !P5 ;  /* 0x0000000800007c0c */ /* 0x000fe4000efc1270 */
[----:B------:R-:W-:Y:S01]  /*ee10*/  ISETP.LT.AND P5, PT, R3, UR8, !P5 ;  /* 0x0000000803007c0c */ /* 0x000fe2000efa1270 */
[----:B--2---:R-:W-:Y:S01]  /*ee20*/  IMAD.WIDE R58, R83, 0x2, R56 ;  /* 0x00000002533a7825 */ /* 0x004fe200078e0238 */
[----:B------:R-:W-:-:S03]  /*ee30*/  PRMT R72, R73, 0x7632, R72 ;  /* 0x0000763249487816 */ /* 0x000fc60000000048 */
[----:B---3--:R-:W-:Y:S01]  /*ee40*/  IMAD.WIDE R78, R81, 0x2, R54 ;  /* 0x00000002514e7825 */ /* 0x008fe200078e0236 */
[----:B------:R-:W-:-:S03]  /*ee50*/  PRMT R77, R68, 0x7632, R77 ;  /* 0x00007632444d7816 */ /* 0x000fc6000000004d */
[----:B------:R-:W-:Y:S01]  /*ee60*/  VIADD R83, R83, UR4 ;  /* 0x0000000453537c36 */ /* 0x000fe20008000000 */
[----:B------:R2:W-:Y:S01]  /*ee70*/  @P4 STG.E.U16 desc[UR6][R78.64], R68 ;  /* 0x000000444e004986 */ /* 0x0005e2000c101506 */
[----:B------:R-:W-:Y:S01]  /*ee80*/  ISETP.GE.AND P4, PT, R53, UR9, PT ;  /* 0x0000000935007c0c */ /* 0x000fe2000bf86270 */
[----:B------:R-:W-:Y:S02]  /*ee90*/  VIADD R53, R2, 0x7 ;  /* 0x0000000702357836 */ /* 0x000fe40000000000 */
[----:B------:R3:W-:Y:S01]  /*eea0*/  @P1 STG.E.U16 desc[UR6][R4.64], R77 ;  /* 0x0000004d04001986 */ /* 0x0007e2000c101506 */
[C---:B------:R-:W-:Y:S02]  /*eeb0*/  ISETP.LT.AND P1, PT, R0.reuse, UR8, !P0 ;  /* 0x0000000800007c0c */ /* 0x040fe4000c721270 */
[----:B------:R-:W-:Y:S01]  /*eec0*/  ISETP.LT.AND P0, PT, R3, UR8, !P0 ;  /* 0x0000000803007c0c */ /* 0x000fe2000c701270 */
[----:B------:R-:W-:Y:S04]  /*eed0*/  @P6 STG.E.U16 desc[UR6][R6.64], R73 ;  /* 0x0000004906006986 */ /* 0x000fe8000c101506 */
[----:B------:R4:W-:Y:S01]  /*eee0*/  @P5 STG.E.U16 desc[UR6][R58.64], R72 ;  /* 0x000000483a005986 */ /* 0x0009e2000c101506 */
[----:B------:R-:W-:Y:S01]  /*eef0*/  ISETP.LT.AND P5, PT, R0, UR8, !P3 ;  /* 0x0000000800007c0c */ /* 0x000fe2000dfa1270 */
[----:B--2---:R-:W-:Y:S01]  /*ef00*/  VIADD R79, R83, UR4 ;  /* 0x00000004534f7c36 */ /* 0x004fe20008000000 */
[----:B------:R-:W-:Y:S01]  /*ef10*/  ISETP.LT.AND P3, PT, R3, UR8, !P3 ;  /* 0x0000000803007c0c */ /* 0x000fe2000df61270 */
[----:B---3--:R-:W-:-:S04]  /*ef20*/  IMAD.WIDE R76, R83, 0x2, R54 ;  /* 0x00000002534c7825 */ /* 0x008fc800078e0236 */
[----:B------:R-:W-:Y:S01]  /*ef30*/  IMAD.WIDE R4, R83, 0x2, R56 ;  /* 0x0000000253047825 */ /* 0x000fe200078e0238 */
[----:B------:R-:W-:Y:S01]  /*ef40*/  @P1 STG.E.U16 desc[UR6][R76.64], R69 ;  /* 0x000000454c001986 */ /* 0x000fe2000c101506 */
[----:B------:R-:W-:Y:S02]  /*ef50*/  ISETP.GE.AND P1, PT, R53, UR9, PT ;  /* 0x0000000935007c0c */ /* 0x000fe4000bf26270 */
[----:B----4-:R-:W-:Y:S01]  /*ef60*/  PRMT R59, R69, 0x7632, R59 ;  /* 0x00007632453b7816 */ /* 0x010fe2000000003b */
[----:B------:R-:W-:Y:S02]  /*ef70*/  VIADD R68, R2, 0x6 ;  /* 0x0000000602447836 */ /* 0x000fe40000000000 */
[----:B------:R-:W-:Y:S02]  /*ef80*/  IMAD.WIDE R6, R79, 0x2, R54 ;  /* 0x000000024f067825 */ /* 0x000fe400078e0236 */
[----:B------:R2:W-:Y:S01]  /*ef90*/  @P0 STG.E.U16 desc[UR6][R4.64], R59 ;  /* 0x0000003b04000986 */ /* 0x0005e2000c101506 */
[----:B------:R-:W-:Y:S01]  /*efa0*/  ISETP.LT.AND P0, PT, R0, UR8, !P4 ;  /* 0x0000000800007c0c */ /* 0x000fe2000e701270 */
[----:B------:R-:W-:Y:S01]  /*efb0*/  VIADD R72, R2, 0x8 ;  /* 0x0000000802487836 */ /* 0x000fe20000000000 */
[----:B------:R-:W-:Y:S01]  /*efc0*/  ISETP.LT.AND P4, PT, R3, UR8, !P4 ;  /* 0x0000000803007c0c */ /* 0x000fe2000e781270 */
[----:B------:R3:W-:Y:S01]  /*efd0*/  @P5 STG.E.U16 desc[UR6][R6.64], R74 ;  /* 0x0000004a06005986 */ /* 0x0007e2000c101506 */
[----:B------:R-:W-:Y:S01]  /*efe0*/  ISETP.GE.AND P6, PT, R68, UR9, PT ;  /* 0x0000000944007c0c */ /* 0x000fe2000bfc6270 */
[----:B------:R-:W-:-:S03]  /*eff0*/  VIADD R53, R2, 0x9 ;  /* 0x0000000902357836 */ /* 0x000fc60000000000 */
[----:B------:R-:W-:Y:S02]  /*f000*/  ISETP.LT.AND P5, PT, R0, UR8, !P6 ;  /* 0x0000000800007c0c */ /* 0x000fe4000f7a1270 */
[----:B------:R-:W-:Y:S01]  /*f010*/  ISETP.LT.AND P6, PT, R3, UR8, !P6 ;  /* 0x0000000803007c0c */ /* 0x000fe2000f7c1270 */
[----:B--2---:R-:W-:Y:S01]  /*f020*/  IMAD.WIDE R58, R79, 0x2, R56 ;  /* 0x000000024f3a7825 */ /* 0x004fe200078e0238 */
[----:B------:R-:W-:-:S03]  /*f030*/  PRMT R5, R74, 0x7632, R5 ;  /* 0x000076324a057816 */ /* 0x000fc60000000005 */
[----:B------:R-:W-:Y:S01]  /*f040*/  VIADD R79, R79, UR4 ;  /* 0x000000044f4f7c36 */ /* 0x000fe20008000000 */
[----:B---3--:R-:W-:Y:S01]  /*f050*/  PRMT R7, R70, 0x7632, R7 ;  /* 0x0000763246077816 */ /* 0x008fe20000000007 */
[----:B------:R2:W-:Y:S01]  /*f060*/  @P3 STG.E.U16 desc[UR6][R58.64], R5 ;  /* 0x000000053a003986 */ /* 0x0005e2000c101506 */
[----:B------:R-:W-:Y:S01]  /*f070*/  ISETP.GE.AND P3, PT, R72, UR9, PT ;  /* 0x0000000948007c0c */ /* 0x000fe2000bf66270 */
[----:B------:R-:W-:Y:S01]  /*f080*/  IMAD.WIDE R68, R79, 0x2, R56 ;  /* 0x000000024f447825 */ /* 0x000fe200078e0238 */
[----:B------:R-:W-:-:S03]  /*f090*/  PRMT R72, R75, 0x7632, R72 ;  /* 0x000076324b487816 */ /* 0x000fc60000000048 */
[----:B--2---:R-:W-:-:S04]  /*f0a0*/  IMAD.WIDE R4, R79, 0x2, R54 ;  /* 0x000000024f047825 */ /* 0x004fc800078e0236 */
[----:B------:R-:W-:Y:S01]  /*f0b0*/  VIADD R79, R79, UR4 ;  /* 0x000000044f4f7c36 */ /* 0x000fe20008000000 */
[----:B------:R2:W-:Y:S01]  /*f0c0*/  @P0 STG.E.U16 desc[UR6][R4.64], R70 ;  /* 0x0000004604000986 */ /* 0x0005e2000c101506 */
[----:B------:R-:W-:Y:S01]  /*f0d0*/  ISETP.GE.AND P0, PT, R53, UR9, PT ;  /* 0x0000000935007c0c */ /* 0x000fe2000bf06270 */
[----:B------:R-:W-:Y:S02]  /*f0e0*/  VIADD R53, R2, 0xa ;  /* 0x0000000a02357836 */ /* 0x000fe40000000000 */
[----:B------:R3:W-:Y:S01]  /*f0f0*/  @P4 STG.E.U16 desc[UR6][R68.64], R7 ;  /* 0x0000000744004986 */ /* 0x0007e2000c101506 */
[----:B------:R-:W-:Y:S01]  /*f100*/  ISETP.LT.AND P4, PT, R0, UR8, !P1 ;  /* 0x0000000800007c0c */ /* 0x000fe2000cf81270 */
[----:B------:R-:W-:Y:S01]  /*f110*/  VIADD R73, R79, UR4 ;  /* 0x000000044f497c36 */ /* 0x000fe20008000000 */
[----:B------:R-:W-:-:S03]  /*f120*/  ISETP.LT.AND P1, PT, R3, UR8, !P1 ;  /* 0x0000000803007c0c */ /* 0x000fc6000cf21270 */
[----:B------:R-:W-:Y:S01]  /*f130*/  IMAD.WIDE R58, R73, 0x2, R54 ;  /* 0x00000002493a7825 */ /* 0x000fe200078e0236 */
[----:B--2---:R-:W-:-:S03]  /*f140*/  PRMT R70, R64, 0x7632, R70 ;  /* 0x0000763240467816 */ /* 0x004fc60000000046 */
[----:B------:R-:W-:-:S04]  /*f150*/  IMAD.WIDE R4, R79, 0x2, R56 ;  /* 0x000000024f047825 */ /* 0x000fc800078e0238 */
[----:B---3--:R-:W-:-:S04]  /*f160*/  IMAD.WIDE R6, R79, 0x2, R54 ;  /* 0x000000024f067825 */ /* 0x008fc800078e0236 */
[----:B------:R-:W-:Y:S01]  /*f170*/  IMAD.WIDE R68, R73, 0x2, R56 ;  /* 0x0000000249447825 */ /* 0x000fe200078e0238 */
[----:B------:R2:W-:Y:S01]  /*f180*/  @P5 STG.E.U16 desc[UR6][R6.64], R75 ;  /* 0x0000004b06005986 */ /* 0x0005e2000c101506 */
[----:B------:R-:W-:Y:S02]  /*f190*/  ISETP.LT.AND P5, PT, R0, UR8, !P3 ;  /* 0x0000000800007c0c */ /* 0x000fe4000dfa1270 */
[----:B------:R-:W-:Y:S01]  /*f1a0*/  ISETP.LT.AND P3, PT, R3, UR8, !P3 ;  /* 0x0000000803007c0c */ /* 0x000fe2000df61270 */
[----:B------:R-:W-:Y:S01]  /*f1b0*/  VIADD R73, R73, UR4 ;  /* 0x0000000449497c36 */ /* 0x000fe20008000000 */
[----:B------:R3:W-:Y:S01]  /*f1c0*/  @P6 STG.E.U16 desc[UR6][R4.64], R72 ;  /* 0x0000004804006986 */ /* 0x0007e2000c101506 */
[----:B------:R-:W-:Y:S01]  /*f1d0*/  ISETP.GE.AND P6, PT, R53, UR9, PT ;  /* 0x0000000935007c0c */ /* 0x000fe2000bfc6270 */
[----:B------:R-:W-:Y:S02]  /*f1e0*/  VIADD R53, R2, 0xb ;  /* 0x0000000b02357836 */ /* 0x000fe40000000000 */
[----:B------:R4:W-:Y:S01]  /*f1f0*/  @P4 STG.E.U16 desc[UR6][R58.64], R71 ;  /* 0x000000473a004986 */ /* 0x0009e2000c101506 */
[----:B------:R-:W-:-:S02]  /*f200*/  ISETP.LT.AND P4, PT, R0, UR8, !P0 ;  /* 0x0000000800007c0c */ /* 0x000fc4000c781270 */
[----:B--2---:R-:W-:Y:S01]  /*f210*/  PRMT R7, R71, 0x7632, R7 ;  /* 0x0000763247077816 */ /* 0x004fe20000000007 */
[----:B------:R-:W-:Y:S01]  /*f220*/  VIADD R75, R73, UR4 ;  /* 0x00000004494b7c36 */ /* 0x000fe20008000000 */
[----:B------:R-:W-:-:S03]  /*f230*/  ISETP.LT.AND P0, PT, R3, UR8, !P0 ;  /* 0x0000000803007c0c */ /* 0x000fc6000c701270 */
[----:B------:R2:W-:Y:S01]  /*f240*/  @P1 STG.E.U16 desc[UR6][R68.64], R7 ;  /* 0x0000000744001986 */ /* 0x0005e2000c101506 */
[----:B---3--:R-:W-:Y:S01]  /*f250*/  IMAD.WIDE R4, R73, 0x2, R56 ;  /* 0x0000000249047825 */ /* 0x008fe200078e0238 */
[----:B------:R-:W-:-:S03]  /*f260*/  ISETP.GE.AND P1, PT, R53, UR9, PT ;  /* 0x0000000935007c0c */ /* 0x000fc6000bf26270 */
[----:B----4-:R-:W-:-:S04]  /*f270*/  IMAD.WIDE R58, R75, 0x2, R54 ;  /* 0x000000024b3a7825 */ /* 0x010fc800078e0236 */
[----:B------:R-:W-:Y:S02]  /*f280*/  VIADD R53, R2, 0xc ;  /* 0x0000000c02357836 */ /* 0x000fe40000000000 */
[----:B--2---:R-:W-:-:S04]  /*f290*/  IMAD.WIDE R6, R73, 0x2, R54 ;  /* 0x0000000249067825 */ /* 0x004fc800078e0236 */
[----:B------:R-:W-:Y:S01]  /*f2a0*/  IMAD.WIDE R68, R75, 0x2, R56 ;  /* 0x000000024b447825 */ /* 0x000fe200078e0238 */
[----:B------:R2:W-:Y:S01]  /*f2b0*/  @P5 STG.E.U16 desc[UR6][R6.64], R64 ;  /* 0x0000004006005986 */ /* 0x0005e2000c101506 */
[----:B------:R-:W-:Y:S02]  /*f2c0*/  ISETP.GE.AND P5, PT, R53, UR9, PT ;  /* 0x0000000935007c0c */ /* 0x000fe4000bfa6270 */
[----:B------:R-:W-:Y:S01]  /*f2d0*/  VIADD R75, R75, UR4 ;  /* 0x000000044b4b7c36 */ /* 0x000fe20008000000 */
[----:B------:R3:W-:Y:S01]  /*f2e0*/  @P3 STG.E.U16 desc[UR6][R4.64], R70 ;  /* 0x0000004604003986 */ /* 0x0007e2000c101506 */
[----:B------:R-:W-:Y:S01]  /*f2f0*/  ISETP.LT.AND P3, PT, R0, UR8, !P6 ;  /* 0x0000000800007c0c */ /* 0x000fe2000f761270 */
[----:B------:R-:W-:Y:S01]  /*f300*/  VIADD R53, R2, 0xe ;  /* 0x0000000e02357836 */ /* 0x000fe20000000000 */
[----:B------:R-:W-:Y:S01]  /*f310*/  ISETP.LT.AND P6, PT, R3, UR8, !P6 ;  /* 0x0000000803007c0c */ /* 0x000fe2000f7c1270 */
[----:B------:R4:W-:Y:S01]  /*f320*/  @P4 STG.E.U16 desc[UR6][R58.64], R60 ;  /* 0x0000003c3a004986 */ /* 0x0009e2000c101506 */
[----:B------:R-:W-:-:S02]  /*f330*/  ISETP.LT.AND P4, PT, R0, UR8, !P1 ;  /* 0x0000000800007c0c */ /* 0x000fc4000cf81270 */
[----:B------:R-:W-:Y:S01]  /*f340*/  ISETP.LT.AND P1, PT, R3, UR8, !P1 ;  /* 0x0000000803007c0c */ /* 0x000fe2000cf21270 */
[----:B--2---:R-:W-:Y:S01]  /*f350*/  VIADD R64, R2, 0xd ;  /* 0x0000000d02407836 */ /* 0x004fe20000000000 */
[----:B------:R-:W-:Y:S01]  /*f360*/  PRMT R7, R60, 0x7632, R7 ;  /* 0x000076323c077816 */ /* 0x000fe20000000007 */
[----:B---3--:R-:W-:-:S04]  /*f370*/  IMAD.WIDE R4, R75, 0x2, R56 ;  /* 0x000000024b047825 */ /* 0x008fc800078e0238 */
[----:B------:R2:W-:Y:S01]  /*f380*/  @P0 STG.E.U16 desc[UR6][R68.64], R7 ;  /* 0x0000000744000986 */ /* 0x0005e2000c101506 */
[----:B------:R-:W-:Y:S02]  /*f390*/  ISETP.GE.AND P0, PT, R64, UR9, PT ;  /* 0x0000000940007c0c */ /* 0x000fe4000bf06270 */
[----:B----4-:R-:W-:Y:S02]  /*f3a0*/  PRMT R59, R65, 0x7632, R59 ;  /* 0x00007632413b7816 */ /* 0x010fe4000000003b */
[----:B------:R-:W-:Y:S01]  /*f3b0*/  PRMT R64, R67, 0x7632, R64 ;  /* 0x0000763243407816 */ /* 0x000fe20000000040 */
[----:B--2---:R-:W-:-:S04]  /*f3c0*/  IMAD.WIDE R6, R75, 0x2, R54 ;  /* 0x000000024b067825 */ /* 0x004fc800078e0236 */
[----:B------:R-:W-:Y:S01]  /*f3d0*/  VIADD R75, R75, UR4 ;  /* 0x000000044b4b7c36 */ /* 0x000fe20008000000 */
[----:B------:R-:W-:Y:S01]  /*f3e0*/  @P3 STG.E.U16 desc[UR6][R6.64], R65 ;  /* 0x0000004106003986 */ /* 0x000fe2000c101506 */
[----:B------:R-:W-:Y:S01]  /*f3f0*/  ISETP.GE.AND P3, PT, R53, UR9, PT ;  /* 0x0000000935007c0c */ /* 0x000fe2000bf66270 */
[----:B------:R-:W-:Y:S02]  /*f400*/  VIADD R53, R2, 0xf ;  /* 0x0000000f02357836 */ /* 0x000fe40000000000 */
[----:B------:R2:W-:Y:S01]  /*f410*/  @P6 STG.E.U16 desc[UR6][R4.64], R59 ;  /* 0x0000003b04006986 */ /* 0x0005e2000c101506 */
[----:B------:R-:W-:Y:S01]  /*f420*/  ISETP.LT.AND P6, PT, R0, UR8, !P5 ;  /* 0x0000000800007c0c */ /* 0x000fe2000efc1270 */
[----:B------:R-:W-:Y:S01]  /*f430*/  IMAD.WIDE R68, R75, 0x2, R56 ;  /* 0x000000024b447825 */ /* 0x000fe200078e0238 */
[----:B------:R-:W-:-:S03]  /*f440*/  ISETP.LT.AND P5, PT, R3, UR8, !P5 ;  /* 0x0000000803007c0c */ /* 0x000fc6000efa1270 */
[----:B--2---:R-:W-:Y:S01]  /*f450*/  IMAD.WIDE R58, R75, 0x2, R54 ;  /* 0x000000024b3a7825 */ /* 0x004fe200078e0236 */
[----:B------:R-:W-:-:S03]  /*f460*/  PRMT R5, R61, 0x7632, R5 ;  /* 0x000076323d057816 */ /* 0x000fc60000000005 */
[----:B------:R-:W-:Y:S01]  /*f470*/  VIADD R75, R75, UR4 ;  /* 0x000000044b4b7c36 */ /* 0x000fe20008000000 */
[----:B------:R2:W-:Y:S01]  /*f480*/  @P4 STG.E.U16 desc[UR6][R58.64], R61 ;  /* 0x0000003d3a004986 */ /* 0x0005e2000c101506 */
[----:B------:R-:W-:Y:S02]  /*f490*/  ISETP.LT.AND P4, PT, R0, UR8, !P0 ;  /* 0x0000000800007c0c */ /* 0x000fe4000c781270 */
[----:B------:R-:W-:Y:S01]  /*f4a0*/  IMAD.WIDE R6, R75, 0x2, R56 ;  /* 0x000000024b067825 */ /* 0x000fe200078e0238 */
[----:B------:R3:W-:Y:S01]  /*f4b0*/  @P1 STG.E.U16 desc[UR6][R68.64], R5 ;  /* 0x0000000544001986 */ /* 0x0007e2000c101506 */
[----:B------:R-:W-:Y:S02]  /*f4c0*/  ISETP.LT.AND P0, PT, R3, UR8, !P0 ;  /* 0x0000000803007c0c */ /* 0x000fe4000c701270 */
[----:B------:R-:W-:Y:S01]  /*f4d0*/  ISETP.GE.AND P1, PT, R53, UR9, PT ;  /* 0x0000000935007c0c */ /* 0x000fe2000bf26270 */
[----:B------:R-:W-:Y:S01]  /*f4e0*/  VIADD R53, R2, 0x10 ;  /* 0x0000001002357836 */ /* 0x000fe20000000000 */
[----:B--2---:R-:W-:Y:S01]  /*f4f0*/  PRMT R59, R66, 0x7632, R59 ;  /* 0x00007632423b7816 */ /* 0x004fe2000000003b */
[----:B---3--:R-:W-:-:S04]  /*f500*/  IMAD.WIDE R4, R75, 0x2, R54 ;  /* 0x000000024b047825 */ /* 0x008fc800078e0236 */
        /* <DEDUP_REMOVED lines=13> */
[C---:B------:R-:W-:Y:S01]  /*f5e0*/  VIADD R65, R75.reuse, UR4 ;  /* 0x000000044b417c36 */ /* 0x040fe20008000000 */
[----:B------:R3:W-:Y:S01]  /*f5f0*/  @P0 STG.E.U16 desc[UR6][R60.64], R5 ;  /* 0x000000053c000986 */ /* 0x0007e2000c101506 */
[----:B------:R-:W-:Y:S01]  /*f600*/  IMAD.WIDE R6, R75, 0x2, R56 ;  /* 0x000000024b067825 */ /* 0x000fe200078e0238 */
[----:B------:R-:W-:Y:S02]  /*f610*/  ISETP.LT.AND P1, PT, R3, UR8, !P1 ;  /* 0x0000000803007c0c */ /* 0x000fe4000cf21270 */
[----:B------:R-:W-:Y:S01]  /*f620*/  ISETP.GE.AND P0, PT, R53, UR9, PT ;  /* 0x0000000935007c0c */ /* 0x000fe2000bf06270 */
[----:B------:R-:W-:-:S02]  /*f630*/  VIADD R53, R2, 0x12 ;  /* 0x0000001202357836 */ /* 0x000fc40000000000 */
[----:B--2---:R-:W-:-:S04]  /*f640*/  IMAD.WIDE R58, R65, 0x2, R54 ;  /* 0x00000002413a7825 */ /* 0x004fc800078e0236 */
[----:B---3--:R-:W-:-:S04]  /*f650*/  IMAD.WIDE R4, R75, 0x2, R54 ;  /* 0x000000024b047825 */ /* 0x008fc800078e0236 */
[----:B------:R-:W-:Y:S01]  /*f660*/  IMAD.WIDE R60, R65, 0x2, R56 ;  /* 0x00000002413c7825 */ /* 0x000fe200078e0238 */
[----:B------:R2:W-:Y:S01]  /*f670*/  @P6 STG.E.U16 desc[UR6][R4.64], R67 ;  /* 0x0000004304006986 */ /* 0x0005e2000c101506 */
[----:B------:R-:W-:Y:S02]  /*f680*/  ISETP.GE.AND P6, PT, R53, UR9, PT ;  /* 0x0000000935007c0c */ /* 0x000fe4000bfc6270 */
[----:B------:R-:W-:Y:S01]  /*f690*/  VIADD R65, R65, UR4 ;  /* 0x0000000441417c36 */ /* 0x000fe20008000000 */
[----:B------:R3:W-:Y:S01]  /*f6a0*/  @P3 STG.E.U16 desc[UR6][R6.64], R64 ;  /* 0x0000004006003986 */ /* 0x0007e2000c101506 */
[----:B------:R-:W-:Y:S01]  /*f6b0*/  ISETP.LT.AND P3, PT, R0, UR8, !P0 ;  /* 0x0000000800007c0c */ /* 0x000fe2000c761270 */
[----:B------:R-:W-:Y:S01]  /*f6c0*/  VIADD R62, R2, 0x13 ;  /* 0x00000013023e7836 */ /* 0x000fe20000000000 */
[C---:B------:R-:W-:Y:S01]  /*f6d0*/  ISETP.LT.AND P0, PT, R3.reuse, UR8, !P0 ;  /* 0x0000000803007c0c */ /* 0x040fe2000c701270 */
[----:B------:R4:W-:Y:S01]  /*f6e0*/  @P4 STG.E.U16 desc[UR6][R58.64], R63 ;  /* 0x0000003f3a004986 */ /* 0x0009e2000c101506 */
[----:B------:R-:W-:Y:S01]  /*f6f0*/  ISETP.LT.AND P4, PT, R0, UR8, !P5 ;  /* 0x0000000800007c0c */ /* 0x000fe2000ef81270 */
[----:B------:R-:W-:Y:S01]  /*f700*/  VIADD R53, R2, 0x14 ;  /* 0x0000001402357836 */ /* 0x000fe20000000000 */
[----:B------:R-:W-:-:S02]  /*f710*/  ISETP.LT.AND P5, PT, R3, UR8, !P5 ;  /* 0x0000000803007c0c */ /* 0x000fc4000efa1270 */
[----:B--2---:R-:W-:Y:S01]  /*f720*/  PRMT R5, R63, 0x7632, R5 ;  /* 0x000076323f057816 */ /* 0x004fe20000000005 */
[----:B---3--:R-:W-:-:S04]  /*f730*/  IMAD.WIDE R6, R65, 0x2, R56 ;  /* 0x0000000241067825 */ /* 0x008fc800078e0238 */
[----:B------:R2:W-:Y:S01]  /*f740*/  @P1 STG.E.U16 desc[UR6][R60.64], R5 ;  /* 0x000000053c001986 */ /* 0x0005e2000c101506 */
[----:B------:R-:W-:Y:S02]  /*f750*/  ISETP.GE.AND P1, PT, R62, UR9, PT ;  /* 0x000000093e007c0c */ /* 0x000fe4000bf26270 */
[----:B----4-:R-:W-:Y:S01]  /*f760*/  PRMT R59, R16, 0x7632, R59 ;  /* 0x00007632103b7816 */ /* 0x010fe2000000003b */
[----:B--2---:R-:W-:-:S04]  /*f770*/  IMAD.WIDE R4, R65, 0x2, R54 ;  /* 0x0000000241047825 */ /* 0x004fc800078e0236 */
[----:B------:R-:W-:Y:S01]  /*f780*/  VIADD R65, R65, UR4 ;  /* 0x0000000441417c36 */ /* 0x000fe20008000000 */
[----:B------:R2:W-:Y:S01]  /*f790*/  @P4 STG.E.U16 desc[UR6][R4.64], R16 ;  /* 0x0000001004004986 */ /* 0x0005e2000c101506 */
[----:B------:R-:W-:Y:S01]  /*f7a0*/  ISETP.GE.AND P4, PT, R53, UR9, PT ;  /* 0x0000000935007c0c */ /* 0x000fe2000bf86270 */
[----:B------:R-:W-:Y:S02]  /*f7b0*/  VIADD R53, R2, 0x15 ;  /* 0x0000001502357836 */ /* 0x000fe40000000000 */
[----:B------:R3:W-:Y:S01]  /*f7c0*/  @P5 STG.E.U16 desc[UR6][R6.64], R59 ;  /* 0x0000003b06005986 */ /* 0x0007e2000c101506 */
[----:B------:R-:W-:Y:S01]  /*f7d0*/  ISETP.LT.AND P5, PT, R0, UR8, !P6 ;  /* 0x0000000800007c0c */ /* 0x000fe2000f7a1270 */
[----:B------:R-:W-:Y:S01]  /*f7e0*/  IMAD.WIDE R60, R65, 0x2, R56 ;  /* 0x00000002413c7825 */ /* 0x000fe200078e0238 */
[----:B------:R-:W-:Y:S01]  /*f7f0*/  ISETP.LT.AND P6, PT, R3, UR5, !P6 ;  /* 0x0000000503007c0c */ /* 0x000fe2000f7c1270 */
[----:B------:R-:W-:Y:S01]  /*f800*/  ULDC UR5, c[0x0][0x228] ;  /* 0x00008a0000057ab9 */ /* 0x000fe20000000800 */
[----:B------:R-:W-:Y:S01]  /*f810*/  ULDC UR8, c[0x0][0x228] ;  /* 0x00008a0000087ab9 */ /* 0x000fe20000000800 */
[----:B--2---:R-:W-:Y:S01]  /*f820*/  PRMT R5, R12, 0x7632, R5 ;  /* 0x000076320c057816 */ /* 0x004fe20000000005 */
[----:B------:R-:W-:-:S02]  /*f830*/  VIADD R16, R2, 0x16 ;  /* 0x0000001602107836 */ /* 0x000fc40000000000 */
[----:B---3--:R-:W-:-:S04]  /*f840*/  IMAD.WIDE R58, R65, 0x2, R54 ;  /* 0x00000002413a7825 */ /* 0x008fc800078e0236 */
[----:B------:R-:W-:Y:S01]  /*f850*/  VIADD R65, R65, UR4 ;  /* 0x0000000441417c36 */ /* 0x000fe20008000000 */
[----:B------:R2:W-:Y:S01]  /*f860*/  @P3 STG.E.U16 desc[UR6][R58.64], R12 ;  /* 0x0000000c3a003986 */ /* 0x0005e2000c101506 */
[----:B------:R-:W-:Y:S01]  /*f870*/  ISETP.LT.AND P3, PT, R0, UR5, !P1 ;  /* 0x0000000500007c0c */ /* 0x000fe2000cf61270 */
[----:B------:R-:W-:Y:S01]  /*f880*/  ULDC UR5, c[0x0][0x228] ;  /* 0x00008a0000057ab9 */ /* 0x000fe20000000800 */
[----:B------:R-:W-:Y:S01]  /*f890*/  IMAD.WIDE R6, R65, 0x2, R56 ;  /* 0x0000000241067825 */ /* 0x000fe200078e0238 */
[----:B------:R3:W-:Y:S01]  /*f8a0*/  @P0 STG.E.U16 desc[UR6][R60.64], R5 ;  /* 0x000000053c000986 */ /* 0x0007e2000c101506 */
[----:B------:R-:W-:Y:S01]  /*f8b0*/  ISETP.LT.AND P1, PT, R3, UR5, !P1 ;  /* 0x0000000503007c0c */ /* 0x000fe2000cf21270 */
[----:B------:R-:W-:Y:S01]  /*f8c0*/  ULDC UR5, c[0x0][0x228] ;  /* 0x00008a0000057ab9 */ /* 0x000fe20000000800 */
[----:B------:R-:W-:Y:S02]  /*f8d0*/  ISETP.GE.AND P0, PT, R53, UR9, PT ;  /* 0x0000000935007c0c */ /* 0x000fe4000bf06270 */
[----:B--2---:R-:W-:Y:S01]  /*f8e0*/  PRMT R59, R17, 0x7632, R59 ;  /* 0x00007632113b7816 */ /* 0x004fe2000000003b */
[----:B------:R-:W-:-:S02]  /*f8f0*/  VIADD R12, R2, 0x17 ;  /* 0x00000017020c7836 */ /* 0x000fc40000000000 */
[----:B---3--:R-:W-:Y:S01]  /*f900*/  IMAD.WIDE R4, R65, 0x2, R54 ;  /* 0x0000000241047825 */ /* 0x008fe200078e0236 */
[----:B------:R-:W-:-:S03]  /*f910*/  PRMT R60, R18, 0x7632, R60 ;  /* 0x00007632123c7816 */ /* 0x000fc6000000003c */
[----:B------:R-:W-:Y:S01]  /*f920*/  VIADD R65, R65, UR4 ;  /* 0x0000000441417c36 */ /* 0x000fe20008000000 */
[----:B------:R2:W-:Y:S01]  /*f930*/  @P5 STG.E.U16 desc[UR6][R4.64], R17 ;  /* 0x0000001104005986 */ /* 0x0005e2000c101506 */
[----:B------:R-:W-:Y:S02]  /*f940*/  ISETP.GE.AND P5, PT, R16, UR9, PT ;  /* 0x0000000910007c0c */ /* 0x000fe4000bfa6270 */
[----:B------:R-:W-:Y:S01]  /*f950*/  VIADD R53, R65, UR4 ;  /* 0x0000000441357c36 */ /* 0x000fe20008000000 */
[----:B------:R3:W-:Y:S01]  /*f960*/  @P6 STG.E.U16 desc[UR6][R6.64], R59 ;  /* 0x0000003b06006986 */ /* 0x0007e2000c101506 */
[----:B------:R-:W-:Y:S01]  /*f970*/  ISETP.LT.AND P6, PT, R0, UR8, !P4 ;  /* 0x0000000800007c0c */ /* 0x000fe2000e7c1270 */
[----:B------:R-:W-:Y:S01]  /*f980*/  ULDC UR8, c[0x0][0x228] ;  /* 0x00008a0000087ab9 */ /* 0x000fe20000000800 */
[----:B------:R-:W-:Y:S01]  /*f990*/  ISETP.LT.AND P4, PT, R3, UR10, !P4 ;  /* 0x0000000a03007c0c */ /* 0x000fe2000e781270 */
[----:B------:R-:W-:Y:S01]  /*f9a0*/  ULDC UR10, c[0x0][0x228] ;  /* 0x00008a00000a7ab9 */ /* 0x000fe20000000800 */
[----:B--2---:R-:W-:-:S04]  /*f9b0*/  IMAD.WIDE R4, R65, 0x2, R56 ;  /* 0x0000000241047825 */ /* 0x004fc800078e0238 */
[----:B---3--:R-:W-:-:S04]  /*f9c0*/  IMAD.WIDE R58, R65, 0x2, R54 ;  /* 0x00000002413a7825 */ /* 0x008fc800078e0236 */
[C---:B------:R-:W-:Y:S01]  /*f9d0*/  IMAD.WIDE R6, R53.reuse, 0x2, R54 ;  /* 0x0000000235067825 */ /* 0x040fe200078e0236 */
[----:B------:R2:W-:Y:S01]  /*f9e0*/  @P3 STG.E.U16 desc[UR6][R58.64], R13 ;  /* 0x0000000d3a003986 */ /* 0x0005e2000c101506 */
[----:B------:R-:W-:Y:S02]  /*f9f0*/  ISETP.GE.AND P3, PT, R12, UR9, PT ;  /* 0x000000090c007c0c */ /* 0x000fe4000bf66270 */
[----:B------:R-:W-:-:S04]  /*fa00*/  IMAD.WIDE R16, R53, 0x2, R56 ;  /* 0x0000000235107825 */ /* 0x000fc800078e0238 */
[----:B------:R-:W-:Y:S02]  /*fa10*/  VIADD R12, R2, 0x18 ;  /* 0x00000018020c7836 */ /* 0x000fe40000000000 */
[----:B------:R-:W-:Y:S01]  /*fa20*/  VIADD R53, R53, UR4 ;  /* 0x0000000435357c36 */ /* 0x000fe20008000000 */
[----:B--2---:R-:W-:-:S05]  /*fa30*/  PRMT R59, R13, 0x7632, R59 ;  /* 0x000076320d3b7816 */ /* 0x004fca000000003b */
[----:B------:R2:W-:Y:S01]  /*fa40*/  @P1 STG.E.U16 desc[UR6][R4.64], R59 ;  /* 0x0000003b04001986 */ /* 0x0005e2000c101506 */
[----:B------:R-:W-:Y:S01]  /*fa50*/  ISETP.GE.AND P1, PT, R12, UR9, PT ;  /* 0x000000090c007c0c */ /* 0x000fe2000bf26270 */
[----:B------:R-:W-:Y:S02]  /*fa60*/  VIADD R12, R2, 0x19 ;  /* 0x00000019020c7836 */ /* 0x000fe40000000000 */
[----:B------:R3:W-:Y:S01]  /*fa70*/  @P6 STG.E.U16 desc[UR6][R6.64], R18 ;  /* 0x0000001206006986 */ /* 0x0007e2000c101506 */
[C---:B------:R-:W-:Y:S01]  /*fa80*/  ISETP.LT.AND P6, PT, R0.reuse, UR5, !P0 ;  /* 0x0000000500007c0c */ /* 0x040fe2000c7c1270 */
[----:B------:R-:W-:Y:S02]  /*fa90*/  ULDC UR5, c[0x0][0x228] ;  /* 0x00008a0000057ab9 */ /* 0x000fe40000000800 */
[----:B------:R4:W-:Y:S01]  /*faa0*/  @P4 STG.E.U16 desc[UR6][R16.64], R60 ;  /* 0x0000003c10004986 */ /* 0x0009e2000c101506 */
[----:B------:R-:W-:Y:S01]  /*fab0*/  ISETP.LT.AND P0, PT, R3, UR5, !P0 ;  /* 0x0000000503007c0c */ /* 0x000fe2000c701270 */
[----:B------:R-:W-:Y:S01]  /*fac0*/  ULDC UR5, c[0x0][0x228] ;  /* 0x00008a0000057ab9 */ /* 0x000fe20000000800 */
[----:B------:R-:W-:Y:S01]  /*fad0*/  ISETP.LT.AND P4, PT, R0, UR8, !P5 ;  /* 0x0000000800007c0c */ /* 0x000fe2000ef81270 */
[----:B--2---:R-:W-:Y:S01]  /*fae0*/  IMAD.WIDE R4, R53, 0x2, R54 ;  /* 0x0000000235047825 */ /* 0x004fe200078e0236 */
[----:B------:R-:W-:Y:S01]  /*faf0*/  ISETP.LT.AND P5, PT, R3, UR5, !P5 ;  /* 0x0000000503007c0c */ /* 0x000fe2000efa1270 */
[----:B------:R-:W-:Y:S01]  /*fb00*/  ULDC UR5, c[0x0][0x228] ;  /* 0x00008a0000057ab9 */ /* 0x000fe20000000800 */
[----:B------:R-:W-:Y:S01]  /*fb10*/  ULDC UR8, c[0x0][0x228] ;  /* 0x00008a0000087ab9 */ /* 0x000fe20000000800 */
[----:B------:R-:W-:-:S02]  /*fb20*/  VIADD R59, R53, UR4 ;  /* 0x00000004353b7c36 */ /* 0x000fc40008000000 */
[----:B------:R2:W-:Y:S01]  /*fb30*/  @P6 STG.E.U16 desc[UR6][R4.64], R14 ;  /* 0x0000000e04006986 */ /* 0x0005e2000c101506 */
[----:B---3--:R-:W-:Y:S01]  /*fb40*/  IMAD.WIDE R6, R53, 0x2, R56 ;  /* 0x0000000235067825 */ /* 0x008fe200078e0238 */
[----:B----4-:R-:W-:Y:S02]  /*fb50*/  PRMT R17, R14, 0x7632, R17 ;  /* 0x000076320e117816 */ /* 0x010fe40000000011 */
[----:B------:R-:W-:Y:S01]  /*fb60*/  ISETP.GE.AND P6, PT, R12, UR9, PT ;  /* 0x000000090c007c0c */ /* 0x000fe2000bfc6270 */
[----:B------:R-:W-:Y:S02]  /*fb70*/  IMAD.WIDE R12, R59, 0x2, R54 ;  /* 0x000000023b0c7825 */ /* 0x000fe400078e0236 */
[----:B------:R3:W-:Y:S02]  /*fb80*/  @P0 STG.E.U16 desc[UR6][R6.64], R17 ;  /* 0x0000001106000986 */ /* 0x0007e4000c101506 */
[----:B------:R-:W-:Y:S02]  /*fb90*/  VIADD R16, R2, 0x1a ;  /* 0x0000001a02107836 */ /* 0x000fe40000000000 */
[----:B------:R4:W-:Y:S01]  /*fba0*/  @P4 STG.E.U16 desc[UR6][R12.64], R19 ;  /* 0x000000130c004986 */ /* 0x0009e2000c101506 */
[----:B------:R-:W-:Y:S01]  /*fbb0*/  ISETP.LT.AND P4, PT, R0, UR5, !P3 ;  /* 0x0000000500007c0c */ /* 0x000fe2000df81270 */
[----:B------:R-:W-:Y:S01]  /*fbc0*/  ULDC UR5, c[0x0][0x228] ;  /* 0x00008a0000057ab9 */ /* 0x000fe20000000800 */
[----:B------:R-:W-:Y:S01]  /*fbd0*/  ISETP.GE.AND P0, PT, R16, UR9, PT ;  /* 0x0000000910007c0c */ /* 0x000fe2000bf06270 */
[----:B--2---:R-:W-:Y:S01]  /*fbe0*/  VIADD R14, R2, 0x1b ;  /* 0x0000001b020e7836 */ /* 0x004fe20000000000 */
[----:B------:R-:W-:Y:S01]  /*fbf0*/  ISETP.LT.AND P3, PT, R3, UR8, !P3 ;  /* 0x0000000803007c0c */ /* 0x000fe2000df61270 */
[----:B------:R-:W-:Y:S01]  /*fc00*/  ULDC UR8, c[0x0][0x228] ;  /* 0x00008a0000087ab9 */ /* 0x000fe20000000800 */
[----:B------:R-:W-:Y:S01]  /*fc10*/  PRMT R5, R19, 0x7632, R5 ;  /* 0x0000763213057816 */ /* 0x000fe20000000005 */
[----:B---3--:R-:W-:-:S04]  /*fc20*/  IMAD.WIDE R16, R59, 0x2, R56 ;  /* 0x000000023b107825 */ /* 0x008fc800078e0238 */
[----:B------:R-:W-:Y:S01]  /*fc30*/  VIADD R59, R59, UR4 ;  /* 0x000000043b3b7c36 */ /* 0x000fe20008000000 */
[----:B------:R2:W-:Y:S01]  /*fc40*/  @P5 STG.E.U16 desc[UR6][R16.64], R5 ;  /* 0x0000000510005986 */ /* 0x0005e2000c101506 */
[----:B------:R-:W-:Y:S01]  /*fc50*/  ISETP.LT.AND P5, PT, R0, UR5, !P1 ;  /* 0x0000000500007c0c */ /* 0x000fe2000cfa1270 */
[----:B------:R-:W-:Y:S01]  /*fc60*/  ULDC UR5, c[0x0][0x228] ;  /* 0x00008a0000057ab9 */ /* 0x000fe20000000800 */
[----:B------:R-:W-:Y:S01]  /*fc70*/  IMAD.WIDE R6, R59, 0x2, R56 ;  /* 0x000000023b067825 */ /* 0x000fe200078e0238 */
[----:B----4-:R-:W-:Y:S02]  /*fc80*/  PRMT R13, R15, 0x7632, R13 ;  /* 0x000076320f0d7816 */ /* 0x010fe4000000000d */
[----:B------:R-:W-:Y:S01]  /*fc90*/  ISETP.LT.AND P1, PT, R3, UR8, !P1 ;  /* 0x0000000803007c0c */ /* 0x000fe2000cf21270 */
[----:B------:R-:W-:Y:S01]  /*fca0*/  ULDC UR8, c[0x0][0x228] ;  /* 0x00008a0000087ab9 */ /* 0x000fe20000000800 */
        /* <DEDUP_REMOVED lines=16> */
[----:B------:R-:W-:Y:S02]  /*fdb0*/  ISETP.GE.AND P5, PT, R15, UR9, PT ;  /* 0x000000090f007c0c */ /* 0x000fe4000bfa6270 */
[----:B------:R-:W-:Y:S01]  /*fdc0*/  IMAD.WIDE R6, R59, 0x2, R56 ;  /* 0x000000023b067825 */ /* 0x000fe200078e0238 */
[----:B------:R3:W-:Y:S01]  /*fdd0*/  @P1 STG.E.U16 desc[UR6][R16.64], R5 ;  /* 0x0000000510001986 */ /* 0x0007e2000c101506 */
[----:B------:R-:W-:Y:S01]  /*fde0*/  ISETP.LT.AND P1, PT, R0, UR5, !P0 ;  /* 0x0000000500007c0c */ /* 0x000fe2000c721270 */
[----:B------:R-:W-:Y:S02]  /*fdf0*/  ULDC UR5, c[0x0][0x228] ;  /* 0x00008a0000057ab9 */ /* 0x000fe40000000800 */
[----:B------:R-:W-:Y:S01]  /*fe00*/  ISETP.LT.AND P0, PT, R3, UR5, !P0 ;  /* 0x0000000503007c0c */ /* 0x000fe2000c701270 */
[----:B------:R-:W-:Y:S01]  /*fe10*/  ULDC UR5, c[0x0][0x228] ;  /* 0x00008a0000057ab9 */ /* 0x000fe20000000800 */
        /* <DEDUP_REMOVED lines=12> */
[----:B------:R-:W-:Y:S01]  /*fee0*/  IMAD.WIDE R14, R17, 0x2, R56 ;  /* 0x00000002110e7825 */ /* 0x000fe200078e0238 */
[----:B------:R-:W-:-:S03]  /*fef0*/  ULDC UR10, c[0x0][0x228] ;  /* 0x00008a00000a7ab9 */ /* 0x000fc60000000800 */
[----:B--2---:R-:W-:-:S04]  /*ff00*/  IMAD.WIDE R4, R59, 0x2, R56 ;  /* 0x000000023b047825 */ /* 0x004fc800078e0238 */
[----:B---3--:R-:W-:-:S04]  /*ff10*/  IMAD.WIDE R12, R59, 0x2, R54 ;  /* 0x000000023b0c7825 */ /* 0x008fc800078e0236 */
[C---:B------:R-:W-:Y:S01]  /*ff20*/  IMAD.WIDE R6, R17.reuse, 0x2, R54 ;  /* 0x0000000211067825 */ /* 0x040fe200078e0236 */
[----:B------:R2:W-:Y:S01]  /*ff30*/  @P1 STG.E.U16 desc[UR6][R12.64], R9 ;  /* 0x000000090c001986 */ /* 0x0005e2000c101506 */
[----:B------:R-:W-:Y:S02]  /*ff40*/  ISETP.GE.AND P1, PT, R8, UR9, PT ;  /* 0x0000000908007c0c */ /* 0x000fe4000bf26270 */
[C---:B------:R-:W-:Y:S02]  /*ff50*/  VIADD R8, R2.reuse, 0x1f ;  /* 0x0000001f02087836 */ /* 0x040fe40000000000 */
[----:B------:R-:W-:Y:S01]  /*ff60*/  VIADD R17, R17, UR4 ;  /* 0x0000000411117c36 */ /* 0x000fe20008000000 */
[----:B--2---:R-:W-:Y:S01]  /*ff70*/  PRMT R13, R9, 0x7632, R13 ;  /* 0x00007632090d7816 */ /* 0x004fe2000000000d */
[----:B------:R-:W-:-:S04]  /*ff80*/  VIADD R12, R2, 0x21 ;  /* 0x00000021020c7836 */ /* 0x000fc80000000000 */
        /* <DEDUP_REMOVED lines=11> */
[----:B------:R-:W-:Y:S01]  /*10040*/  PRMT R13, R10, 0x7632, R13 ;  /* 0x000076320a0d7816 */ /* 0x000fe2000000000d */
[----:B------:R-:W-:Y:S01]  /*10050*/  ULDC UR8, c[0x0][0x228] ;  /* 0x00008a0000087ab9 */ /* 0x000fe20000000800 */
[----:B------:R-:W-:Y:S01]  /*10060*/  ISETP.LT.AND P3, PT, R3, UR5, !P3 ;  /* 0x0000000503007c0c */ /* 0x000fe2000df61270 */
[C---:B---3--:R-:W-:Y:S01]  /*10070*/  IMAD.WIDE R6, R17.reuse, 0x2, R56 ;  /* 0x0000000211067825 */ /* 0x048fe200078e0238 */
[----:B------:R-:W-:Y:S01]  /*10080*/  ULDC UR5, c[0x0][0x228] ;  /* 0x00008a0000057ab9 */ /* 0x000fe20000000800 */
[----:B------:R-:W-:Y:S01]  /*10090*/  @P6 STG.E.U16 desc[UR6][R4.64], R10 ;  /* 0x0000000a04006986 */ /* 0x000fe2000c101506 */
[----:B------:R-:W-:Y:S01]  /*100a0*/  ISETP.GE.AND P6, PT, R8, UR9, PT ;  /* 0x0000000908007c0c */ /* 0x000fe2000bfc6270 */
[----:B----4-:R-:W-:Y:S01]  /*100b0*/  VIADD R15, R17, UR4 ;  /* 0x00000004110f7c36 */ /* 0x010fe20008000000 */
[----:B------:R-:W-:Y:S01]  /*100c0*/  PRMT R14, R25, 0x7632, R14 ;  /* 0x00007632190e7816 */ /* 0x000fe2000000000e */
[----:B------:R2:W-:Y:S01]  /*100d0*/  @P5 STG.E.U16 desc[UR6][R6.64], R13 ;  /* 0x0000000d06005986 */ /* 0x0005e2000c101506 */
[----:B------:R-:W-:Y:S01]  /*100e0*/  ISETP.GE.AND P5, PT, R12, UR9, PT ;  /* 0x000000090c007c0c */ /* 0x000fe2000bfa6270 */
[----:B------:R-:W-:-:S05]  /*100f0*/  IMAD.WIDE R8, R15, 0x2, R54 ;  /* 0x000000020f087825 */ /* 0x000fca00078e0236 */
[----:B------:R3:W-:Y:S01]  /*10100*/  @P4 STG.E.U16 desc[UR6][R8.64], R22 ;  /* 0x0000001608004986 */ /* 0x0007e2000c101506 */
[----:B------:R-:W-:Y:S01]  /*10110*/  ISETP.LT.AND P4, PT, R0, UR5, !P1 ;  /* 0x0000000500007c0c */ /* 0x000fe2000cf81270 */
[----:B------:R-:W-:Y:S01]  /*10120*/  ULDC UR5, c[0x0][0x228] ;  /* 0x00008a0000057ab9 */ /* 0x000fe20000000800 */
[----:B------:R-:W-:Y:S01]  /*10130*/  ISETP.LT.AND P1, PT, R3, UR8, !P1 ;  /* 0x0000000803007c0c */ /* 0x000fe2000cf21270 */
[----:B------:R-:W-:Y:S01]  /*10140*/  ULDC UR8, c[0x0][0x228] ;  /* 0x00008a0000087ab9 */ /* 0x000fe20000000800 */
[----:B--2---:R-:W-:Y:S01]  /*10150*/  IMAD.WIDE R12, R15, 0x2, R56 ;  /* 0x000000020f0c7825 */ /* 0x004fe200078e0238 */
[----:B------:R-:W-:-:S03]  /*10160*/  PRMT R5, R22, 0x7632, R5 ;  /* 0x0000763216057816 */ /* 0x000fc60000000005 */
[----:B------:R-:W-:Y:S02]  /*10170*/  VIADD R15, R15, UR4 ;  /* 0x000000040f0f7c36 */ /* 0x000fe40008000000 */
[----:B------:R2:W-:Y:S01]  /*10180*/  @P3 STG.E.U16 desc[UR6][R12.64], R5 ;  /* 0x000000050c003986 */ /* 0x0005e2000c101506 */
[----:B------:R-:W-:Y:S01]  /*10190*/  ISETP.LT.AND P3, PT, R0, UR5, !P0 ;  /* 0x0000000500007c0c */ /* 0x000fe2000c761270 */
[----:B------:R-:W-:Y:S01]  /*101a0*/  IMAD.WIDE R6, R15, 0x2, R56 ;  /* 0x000000020f067825 */ /* 0x000fe200078e0238 */
[----:B---3--:R-:W-:Y:S01]  /*101b0*/  PRMT R9, R11, 0x7632, R9 ;  /* 0x000076320b097816 */ /* 0x008fe20000000009 */
[----:B------:R-:W-:Y:S01]  /*101c0*/  ULDC UR5, c[0x0][0x228] ;  /* 0x00008a0000057ab9 */ /* 0x000fe20000000800 */
[----:B------:R-:W-:Y:S01]  /*101d0*/  ISETP.LT.AND P0, PT, R3, UR8, !P0 ;  /* 0x0000000803007c0c */ /* 0x000fe2000c701270 */
[----:B------:R-:W-:Y:S01]  /*101e0*/  ULDC UR8, c[0x0][0x228] ;  /* 0x00008a0000087ab9 */ /* 0x000fe20000000800 */
[----:B------:R-:W-:Y:S02]  /*101f0*/  VIADD R10, R2, 0x22 ;  /* 0x00000022020a7836 */ /* 0x000fe40000000000 */
        /* <DEDUP_REMOVED lines=23> */
[----:B------:R-:W4:Y:S01]  /*10370*/  LDS.128 R20, [R52] ;  /* 0x0000000034147984 */ /* 0x000f220000000c00 */
[----:B--2---:R-:W-:Y:S01]  /*10380*/  PRMT R9, R24, 0x7632, R9 ;  /* 0x0000763218097816 */ /* 0x004fe20000000009 */
[----:B---3--:R-:W-:-:S04]  /*10390*/  IMAD.WIDE R4, R15, 0x2, R54 ;  /* 0x000000020f047825 */ /* 0x008fc800078e0236 */
[----:B------:R-:W-:Y:S01]  /*103a0*/  VIADD R15, R15, UR4 ;  /* 0x000000040f0f7c36 */ /* 0x000fe20008000000 */
[----:B------:R2:W-:Y:S01]  /*103b0*/  @P1 STG.E.U16 desc[UR6][R4.64], R24 ;  /* 0x0000001804001986 */ /* 0x0005e2000c101506 */
[----:B------:R-:W-:Y:S01]  /*103c0*/  ISETP.GE.AND P1, PT, R10, UR9, PT ;  /* 0x000000090a007c0c */ /* 0x000fe2000bf26270 */
[----:B------:R-:W-:Y:S02]  /*103d0*/  VIADD R10, R2, 0x25 ;  /* 0x00000025020a7836 */ /* 0x000fe40000000000 */
[----:B------:R3:W-:Y:S01]  /*103e0*/  @P6 STG.E.U16 desc[UR6][R6.64], R9 ;  /* 0x0000000906006986 */ /* 0x0007e2000c101506 */
[----:B------:R-:W-:Y:S01]  /*103f0*/  ISETP.LT.AND P6, PT, R0, UR8, !P4 ;  /* 0x0000000800007c0c */ /* 0x000fe2000e7c1270 */
[----:B------:R-:W-:Y:S01]  /*10400*/  VIADD R13, R15, UR4 ;  /* 0x000000040f0d7c36 */ /* 0x000fe20008000000 */
[----:B------:R-:W-:Y:S01]  /*10410*/  ISETP.LT.AND P4, PT, R3, UR10, !P4 ;  /* 0x0000000a03007c0c */ /* 0x000fe2000e781270 */
[----:B------:R-:W-:Y:S01]  /*10420*/  ULDC UR8, c[0x0][0x228] ;  /* 0x00008a0000087ab9 */ /* 0x000fe20000000800 */
[----:B------:R-:W-:Y:S01]  /*10430*/  VIADD R12, R2, 0x26 ;  /* 0x00000026020c7836 */ /* 0x000fe20000000000 */
[----:B------:R-:W-:Y:S01]  /*10440*/  ULDC UR10, c[0x0][0x228] ;  /* 0x00008a00000a7ab9 */ /* 0x000fe20000000800 */
[----:B--2---:R-:W-:-:S04]  /*10450*/  IMAD.WIDE R4, R15, 0x2, R56 ;  /* 0x000000020f047825 */ /* 0x004fc800078e0238 */
[----:B---3--:R-:W-:-:S04]  /*10460*/  IMAD.WIDE R8, R15, 0x2, R54 ;  /* 0x000000020f087825 */ /* 0x008fc800078e0236 */
[C---:B------:R-:W-:Y:S01]  /*10470*/  IMAD.WIDE R6, R13.reuse, 0x2, R54 ;  /* 0x000000020d067825 */ /* 0x040fe200078e0236 */
[----:B0-----:R0:W-:Y:S01]  /*10480*/  @P0 STG.E.U16 desc[UR6][R8.64], R28 ;  /* 0x0000001c08000986 */ /* 0x0011e2000c101506 */
[----:B------:R-:W-:Y:S02]  /*10490*/  ISETP.GE.AND P0, PT, R10, UR9, PT ;  /* 0x000000090a007c0c */ /* 0x000fe4000bf06270 */
[----:B------:R-:W-:-:S04]  /*104a0*/  IMAD.WIDE R10, R13, 0x2, R56 ;  /* 0x000000020d0a7825 */ /* 0x000fc800078e0238 */
[----:B------:R-:W-:-:S04]  /*104b0*/  VIADD R13, R13, UR4 ;  /* 0x000000040d0d7c36 */ /* 0x000fc80008000000 */
[----:B------:R-:W-:Y:S01]  /*104c0*/  VIADD R15, R13, UR4 ;  /* 0x000000040d0f7c36 */ /* 0x000fe20008000000 */
[----:B0-----:R-:W-:Y:S01]  /*104d0*/  PRMT R9, R28, 0x7632, R9 ;  /* 0x000076321c097816 */ /* 0x001fe20000000009 */
        /* <DEDUP_REMOVED lines=9> */
[----:B------:R-:W-:-:S02]  /*10570*/  ULDC UR5, c[0x0][0x228] ;  /* 0x00008a0000057ab9 */ /* 0x000fc40000000800 */
[----:B------:R-:W-:Y:S01]  /*10580*/  ISETP.LT.AND P3, PT, R3, UR5, !P3 ;  /* 0x0000000503007c0c */ /* 0x000fe2000df61270 */
[----:B0-----:R-:W-:Y:S01]  /*10590*/  IMAD.WIDE R4, R13, 0x2, R54 ;  /* 0x000000020d047825 */ /* 0x001fe200078e0236 */
[----:B------:R-:W-:Y:S02]  /*105a0*/  ULDC UR5, c[0x0][0x228] ;  /* 0x00008a0000057ab9 */ /* 0x000fe40000000800 */
[----:B------:R-:W-:Y:S01]  /*105b0*/  ISETP.LT.AND P1, PT, R3, UR5, !P1 ;  /* 0x0000000503007c0c */ /* 0x000fe2000cf21270 */
[----:B--2---:R-:W-:Y:S01]  /*105c0*/  IMAD.WIDE R6, R13, 0x2, R56 ;  /* 0x000000020d067825 */ /* 0x004fe200078e0238 */
[----:B------:R-:W-:Y:S01]  /*105d0*/  ULDC UR5, c[0x0][0x228] ;  /* 0x00008a0000057ab9 */ /* 0x000fe20000000800 */
[----:B---3--:R-:W-:Y:S02]  /*105e0*/  PRMT R11, R29, 0x7632, R11 ;  /* 0x000076321d0b7816 */ /* 0x008fe4000000000b */
[----:B------:R-:W-:Y:S01]  /*105f0*/  VIADD R10, R2, 0x28 ;  /* 0x00000028020a7836 */ /* 0x000fe20000000000 */
[----:B------:R0:W-:Y:S01]  /*10600*/  @P4 STG.E.U16 desc[UR6][R4.64], R29 ;  /* 0x0000001d04004986 */ /* 0x0001e2000c101506 */
[----:B------:R-:W-:Y:S01]  /*10610*/  ISETP.GE.AND P4, PT, R8, UR9, PT ;  /* 0x0000000908007c0c */ /* 0x000fe2000bf86270 */
[----:B------:R-:W-:Y:S01]  /*10620*/  IMAD.WIDE R8, R15, 0x2, R54 ;  /* 0x000000020f087825 */ /* 0x000fe200078e0236 */
[----:B-1----:R-:W-:Y:S01]  /*10630*/  PRMT R14, R36, 0x7632, R14 ;  /* 0x00007632240e7816 */ /* 0x002fe2000000000e */
[----:B------:R1:W-:Y:S01]  /*10640*/  @P3 STG.E.U16 desc[UR6][R6.64], R11 ;  /* 0x0000000b06003986 */ /* 0x0003e2000c101506 */
[----:B------:R-:W-:Y:S01]  /*10650*/  ISETP.GE.AND P3, PT, R10, UR9, PT ;  /* 0x000000090a007c0c */ /* 0x000fe2000bf66270 */
[----:B------:R-:W-:-:S02]  /*10660*/  VIADD R13, R2, 0x2a ;  /* 0x0000002a020d7836 */ /* 0x000fc40000000000 */
[----:B------:R2:W-:Y:S01]  /*10670*/  @P6 STG.E.U16 desc[UR6][R8.64], R26 ;  /* 0x0000001a08006986 */ /* 0x0005e2000c101506 */
[----:B------:R-:W-:Y:S01]  /*10680*/  ISETP.LT.AND P6, PT, R0, UR5, !P0 ;  /* 0x0000000500007c0c */ /* 0x000fe2000c7c1270 */
[----:B------:R-:W-:Y:S01]  /*10690*/  ULDC UR5, c[0x0][0x228] ;  /* 0x00008a0000057ab9 */ /* 0x000fe20000000800 */
[----:B------:R-:W-:Y:S01]  /*106a0*/  ISETP.LT.AND P0, PT, R3, UR8, !P0 ;  /* 0x0000000803007c0c */ /* 0x000fe2000c701270 */
[----:B------:R-:W-:Y:S01]  /*106b0*/  ULDC UR8, c[0x0][0x228] ;  /* 0x00008a0000087ab9 */ /* 0x000fe20000000800 */
[----:B0-----:R-:W-:Y:S01]  /*106c0*/  PRMT R5, R26, 0x7632, R5 ;  /* 0x000076321a057816 */ /* 0x001fe20000000005 */
[----:B-1----:R-:W-:-:S04]  /*106d0*/  IMAD.WIDE R10, R15, 0x2, R56 ;  /* 0x000000020f0a7825 */ /* 0x002fc800078e0238 */
[----:B------:R-:W-:Y:S01]  /*106e0*/  VIADD R15, R15, UR4 ;  /* 0x000000040f0f7c36 */ /* 0x000fe20008000000 */
[----:B------:R0:W-:Y:S01]  /*106f0*/  @P1 STG.E.U16 desc[UR6][R10.64], R5 ;  /* 0x000000050a001986 */ /* 0x0001e2000c101506 */
[----:B------:R-:W-:Y:S01]  /*10700*/  ISETP.LT.AND P1, PT, R0, UR5, !P5 ;  /* 0x0000000500007c0c */ /* 0x000fe2000ef21270 */
[----:B------:R-:W-:Y:S01]  /*10710*/  ULDC UR5, c[0x0][0x228] ;  /* 0x00008a0000057ab9 */ /* 0x000fe20000000800 */
[----:B------:R-:W-:Y:S01]  /*10720*/  IMAD.WIDE R6, R15, 0x2, R56 ;  /* 0x000000020f067825 */ /* 0x000fe200078e0238 */
[----:B--2---:R-:W-:Y:S02]  /*10730*/  PRMT R9, R30, 0x7632, R9 ;  /* 0x000076321e097816 */ /* 0x004fe40000000009 */
[----:B------:R-:W-:Y:S01]  /*10740*/  ISETP.LT.AND P5, PT, R3, UR8, !P5 ;  /* 0x0000000803007c0c */ /* 0x000fe2000efa1270 */
[----:B------:R-:W-:Y:S01]  /*10750*/  ULDC UR8, c[0x0][0x228] ;  /* 0x00008a0000087ab9 */ /* 0x000fe20000000800 */
[----:B0-----:R-:W-:-:S04]  /*10760*/  IMAD.WIDE R4, R15, 0x2, R54 ;  /* 0x000000020f047825 */ /* 0x001fc800078e0236 */
        /* <DEDUP_REMOVED lines=10> */
[----:B0-----:R-:W-:Y:S01]  /*10810*/  PRMT R5, R27, 0x7632, R5 ;  /* 0x000076321b057816 */ /* 0x001fe20000000005 */
[----:B-1----:R-:W-:-:S04]  /*10820*/  IMAD.WIDE R8, R15, 0x2, R54 ;  /* 0x000000020f087825 */ /* 0x002fc800078e0236 */
        /* <DEDUP_REMOVED lines=9> */
[----:B0-----:R-:W-:Y:S01]  /*108c0*/  PRMT R9, R31, 0x7632, R9 ;  /* 0x000076321f097816 */ /* 0x001fe20000000009 */
[----:B-1----:R-:W-:-:S04]  /*108d0*/  IMAD.WIDE R4, R15, 0x2, R54 ;  /* 0x000000020f047825 */ /* 0x002fc800078e0236 */
[----:B------:R-:W-:Y:S01]  /*108e0*/  VIADD R15, R15, UR4 ;  /* 0x000000040f0f7c36 */ /* 0x000fe20008000000 */
[----:B------:R0:W-:Y:S01]  /*108f0*/  @P0 STG.E.U16 desc[UR6][R4.64], R31 ;  /* 0x0000001f04000986 */ /* 0x0001e2000c101506 */
[----:B------:R-:W-:Y:S01]  /*10900*/  VIADD R10, R2, 0x2c ;  /* 0x0000002c020a7836 */ /* 0x000fe20000000000 */
[----:B------:R-:W-:Y:S01]  /*10910*/  ISETP.GE.AND P0, PT, R12, UR9, PT ;  /* 0x000000090c007c0c */ /* 0x000fe2000bf06270 */
[----:B------:R-:W-:Y:S01]  /*10920*/  VIADD R13, R15, UR4 ;  /* 0x000000040f0d7c36 */ /* 0x000fe20008000000 */
[----:B------:R1:W-:Y:S01]  /*10930*/  @P4 STG.E.U16 desc[UR6][R6.64], R9 ;  /* 0x0000000906004986 */ /* 0x0003e2000c101506 */
[----:B------:R-:W-:Y:S01]  /*10940*/  ISETP.LT.AND P4, PT, R0, UR8, !P6 ;  /* 0x0000000800007c0c */ /* 0x000fe2000f781270 */
[----:B------:R-:W-:Y:S01]  /*10950*/  ULDC UR8, c[0x0][0x228] ;  /* 0x00008a0000087ab9 */ /* 0x000fe20000000800 */
[----:B------:R-:W-:Y:S01]  /*10960*/  ISETP.LT.AND P6, PT, R3, UR10, !P6 ;  /* 0x0000000a03007c0c */ /* 0x000fe2000f7c1270 */
[----:B------:R-:W-:Y:S01]  /*10970*/  VIADD R12, R2, 0x2d ;  /* 0x0000002d020c7836 */ /* 0x000fe20000000000 */
[----:B------:R-:W-:Y:S01]  /*10980*/  ULDC UR10, c[0x0][0x228] ;  /* 0x00008a00000a7ab9 */ /* 0x000fe20000000800 */
[----:B0-----:R-:W-:-:S04]  /*10990*/  IMAD.WIDE R4, R15, 0x2, R56 ;  /* 0x000000020f047825 */ /* 0x001fc800078e0238 */
[----:B-1----:R-:W-:-:S04]  /*109a0*/  IMAD.WIDE R8, R15, 0x2, R54 ;  /* 0x000000020f087825 */ /* 0x002fc800078e0236 */
[C---:B------:R-:W-:Y:S01]  /*109b0*/  IMAD.WIDE R6, R13.reuse, 0x2, R54 ;  /* 0x000000020d067825 */ /* 0x040fe200078e0236 */
[----:B------:R0:W-:Y:S01]  /*109c0*/  @P5 STG.E.U16 desc[UR6][R8.64], R32 ;  /* 0x0000002008005986 */ /* 0x0001e2000c101506 */
        /* <DEDUP_REMOVED lines=16> */
[----:B0-----:R-:W-:Y:S01]  /*10ad0*/  IMAD.WIDE R4, R13, 0x2, R54 ;  /* 0x000000020d047825 */ /* 0x001fe200078e0236 */
[----:B------:R-:W-:Y:S01]  /*10ae0*/  ISETP.LT.AND P0, PT, R3, UR5, !P0 ;  /* 0x0000000503007c0c */ /* 0x000fe2000c701270 */
[----:B------:R-:W-:Y:S01]  /*10af0*/  ULDC UR5, c[0x0][0x228] ;  /* 0x00008a0000057ab9 */ /* 0x000fe20000000800 */
[----:B------:R-:W-:Y:S01]  /*10b00*/  ULDC UR8, c[0x0][0x228] ;  /* 0x00008a0000087ab9 */ /* 0x000fe20000000800 */
[----:B-1----:R-:W-:-:S02]  /*10b10*/  IMAD.WIDE R6, R13, 0x2, R56 ;  /* 0x000000020d067825 */ /* 0x002fc400078e0238 */
[----:B------:R0:W-:Y:S01]  /*10b20*/  @P4 STG.E.U16 desc[UR6][R4.64], R33 ;  /* 0x0000002104004986 */ /* 0x0001e2000c101506 */
[----:B------:R-:W-:Y:S01]  /*10b30*/  ISETP.GE.AND P4, PT, R8, UR9, PT ;  /* 0x0000000908007c0c */ /* 0x000fe2000bf86270 */
[----:B------:R-:W-:Y:S01]  /*10b40*/  IMAD.WIDE R8, R15, 0x2, R54 ;  /* 0x000000020f087825 */ /* 0x000fe200078e0236 */
[----:B--2---:R-:W-:Y:S02]  /*10b50*/  PRMT R11, R33, 0x7632, R11 ;  /* 0x00007632210b7816 */ /* 0x004fe4000000000b */
[----:B------:R-:W-:Y:S01]  /*10b60*/  PRMT R14, R40, 0x7632, R14 ;  /* 0x00007632280e7816 */ /* 0x000fe2000000000e */
[C---:B------:R-:W-:Y:S02]  /*10b70*/  VIADD R10, R2.reuse, 0x2f ;  /* 0x0000002f020a7836 */ /* 0x040fe40000000000 */
[----:B------:R1:W-:Y:S01]  /*10b80*/  @P1 STG.E.U16 desc[UR6][R6.64], R11 ;  /* 0x0000000b06001986 */ /* 0x0003e2000c101506 */
[----:B------:R-:W-:Y:S02]  /*10b90*/  VIADD R13, R2, 0x31 ;  /* 0x00000031020d7836 */ /* 0x000fe40000000000 */
[----:B------:R-:W-:Y:S01]  /*10ba0*/  ISETP.GE.AND P1, PT, R10, UR9, PT ;  /* 0x000000090a007c0c */ /* 0x000fe2000bf26270 */
        /* <DEDUP_REMOVED lines=80> */
[----:B------:R-:W-:Y:S02]  /*110b0*/  VIADD R10, R2, 0x36 ;  /* 0x00000036020a7836 */ /* 0x000fe40000000000 */
[----:B------:R1:W-:Y:S03]  /*110c0*/  @P0 STG.E.U16 desc[UR6][R6.64], R11 ;  /* 0x0000000b06000986 */ /* 0x0003e6000c101506 */
[----:B------:R-:W-:Y:S01]  /*110d0*/  ISETP.GE.AND P0, PT, R10, UR9, PT ;  /* 0x000000090a007c0c */ /* 0x000fe2000bf06270 */
[----:B------:R2:W-:Y:S01]  /*110e0*/  @P6 STG.E.U16 desc[UR6][R8.64], R41 ;  /* 0x0000002908006986 */ /* 0x0005e2000c101506 */
[----:B------:R-:W-:Y:S01]  /*110f0*/  ISETP.LT.AND P6, PT, R0, UR5, !P3 ;  /* 0x0000000500007c0c */ /* 0x000fe2000dfc1270 */
[----:B------:R-:W-:Y:S01]  /*11100*/  ULDC UR5, c[0x0][0x228] ;  /* 0x00008a0000057ab9 */ /* 0x000fe20000000800 */
[----:B0-----:R-:W-:-:S02]  /*11110*/  PRMT R5, R41, 0x7632, R5 ;  /* 0x0000763229057816 */ /* 0x001fc40000000005 */
[----:B------:R-:W-:Y:S01]  /*11120*/  ISETP.LT.AND P3, PT, R3, UR8, !P3 ;  /* 0x0000000803007c0c */ /* 0x000fe2000df61270 */
[----:B------:R-:W-:Y:S01]  /*11130*/  ULDC UR8, c[0x0][0x228] ;  /* 0x00008a0000087ab9 */ /* 0x000fe20000000800 */
[----:B-1----:R-:W-:-:S04]  /*11140*/  IMAD.WIDE R10, R15, 0x2, R56 ;  /* 0x000000020f0a7825 */ /* 0x002fc800078e0238 */
[----:B------:R-:W-:Y:S01]  /*11150*/  VIADD R15, R15, UR4 ;  /* 0x000000040f0f7c36 */ /* 0x000fe20008000000 */
[----:B------:R0:W-:Y:S01]  /*11160*/  @P5 STG.E.U16 desc[UR6][R10.64], R5 ;  /* 0x000000050a005986 */ /* 0x0001e2000c101506 */
[----:B------:R-:W-:Y:S01]  /*11170*/  ISETP.LT.AND P5, PT, R0, UR5, !P1 ;  /* 0x0000000500007c0c */ /* 0x000fe2000cfa1270 */
[----:B------:R-:W-:Y:S01]  /*11180*/  ULDC UR5, c[0x0][0x228] ;  /* 0x00008a0000057ab9 */ /* 0x000fe20000000800 */
[----:B------:R-:W-:Y:S01]  /*11190*/  ISETP.LT.AND P1, PT, R3, UR8, !P1 ;  /* 0x0000000803007c0c */ /* 0x000fe2000cf21270 */
[----:B------:R-:W-:Y:S01]  /*111a0*/  IMAD.WIDE R6, R15, 0x2, R56 ;  /* 0x000000020f067825 */ /* 0x000fe200078e0238 */
[----:B--2---:R-:W-:Y:S01]  /*111b0*/  PRMT R9, R45, 0x7632, R9 ;  /* 0x000076322d097816 */ /* 0x004fe20000000009 */
[----:B------:R-:W-:Y:S02]  /*111c0*/  ULDC UR8, c[0x0][0x228] ;  /* 0x00008a0000087ab9 */ /* 0x000fe40000000800 */
[----:B0-----:R-:W-:-:S04]  /*111d0*/  IMAD.WIDE R4, R15, 0x2, R54 ;  /* 0x000000020f047825 */ /* 0x001fc800078e0236 */
[----:B------:R-:W-:Y:S01]  /*111e0*/  VIADD R15, R15, UR4 ;  /* 0x000000040f0f7c36 */ /* 0x000fe20008000000 */
[----:B------:R0:W-:Y:S01]  /*111f0*/  @P6 STG.E.U16 desc[UR6][R4.64], R45 ;  /* 0x0000002d04006986 */ /* 0x0001e2000c101506 */
[----:B------:R-:W-:Y:S01]  /*11200*/  ISETP.GE.AND P6, PT, R12, UR9, PT ;  /* 0x000000090c007c0c */ /* 0x000fe2000bfc6270 */
[----:B------:R-:W-:Y:S02]  /*11210*/  VIADD R12, R2, 0x38 ;  /* 0x00000038020c7836 */ /* 0x000fe40000000000 */
[----:B------:R1:W-:Y:S01]  /*11220*/  @P3 STG.E.U16 desc[UR6][R6.64], R9 ;  /* 0x0000000906003986 */ /* 0x0003e2000c101506 */
[----:B------:R-:W-:Y:S01]  /*11230*/  IMAD.WIDE R10, R15, 0x2, R56 ;  /* 0x000000020f0a7825 */ /* 0x000fe200078e0238 */
        /* <DEDUP_REMOVED lines=14> */
[----:B------:R-:W-:Y:S01]  /*11320*/  IMAD.WIDE R6, R15, 0x2, R56 ;  /* 0x000000020f067825 */ /* 0x000fe200078e0238 */
[----:B------:R-:W-:Y:S01]  /*11330*/  ULDC UR8, c[0x0][0x228] ;  /* 0x00008a0000087ab9 */ /* 0x000fe20000000800 */
[----:B------:R-:W-:-:S02]  /*11340*/  ULDC UR10, c[0x0][0x228] ;  /* 0x00008a00000a7ab9 */ /* 0x000fc40000000800 */
[----:B0-----:R-:W-:-:S04]  /*11350*/  IMAD.WIDE R8, R13, 0x2, R54 ;  /* 0x000000020d087825 */ /* 0x001fc800078e0236 */
[----:B-1----:R-:W-:-:S04]  /*11360*/  IMAD.WIDE R4, R15, 0x2, R54 ;  /* 0x000000020f047825 */ /* 0x002fc800078e0236 */
[C---:B------:R-:W-:Y:S01]  /*11370*/  IMAD.WIDE R10, R13.reuse, 0x2, R56 ;  /* 0x000000020d0a7825 */ /* 0x040fe200078e0238 */
[----:B------:R0:W-:Y:S01]  /*11380*/  @P3 STG.E.U16 desc[UR6][R4.64], R46 ;  /* 0x0000002e04003986 */ /* 0x0001e2000c101506 */
[----:B------:R-:W-:Y:S02]  /*11390*/  ISETP.GE.AND P3, PT, R12, UR9, PT ;  /* 0x000000090c007c0c */ /* 0x000fe4000bf66270 */
[----:B------:R-:W-:Y:S01]  /*113a0*/  VIADD R13, R13, UR4 ;  /* 0x000000040d0d7c36 */ /* 0x000fe20008000000 */
[----:B------:R1:W-:Y:S01]  /*113b0*/  @P4 STG.E.U16 desc[UR6][R6.64], R14 ;  /* 0x0000000e06004986 */ /* 0x0003e2000c101506 */
[C---:B------:R-:W-:Y:S01]  /*113c0*/  ISETP.LT.AND P4, PT, R0.reuse, UR10, !P5 ;  /* 0x0000000a00007c0c */ /* 0x040fe2000ef81270 */
[----:B------:R-:W-:Y:S01]  /*113d0*/  ULDC UR10, c[0x0][0x228] ;  /* 0x00008a00000a7ab9 */ /* 0x000fe20000000800 */
[----:B------:R-:W-:Y:S01]  /*113e0*/  VIADD R15, R13, UR4 ;  /* 0x000000040d0f7c36 */ /* 0x000fe20008000000 */
[----:B------:R2:W-:Y:S01]  /*113f0*/  @P1 STG.E.U16 desc[UR6][R8.64], R43 ;  /* 0x0000002b08001986 */ /* 0x0005e2000c101506 */
[----:B------:R-:W-:Y:S01]  /*11400*/  ISETP.LT.AND P1, PT, R0, UR5, !P6 ;  /* 0x0000000500007c0c */ /* 0x000fe2000f721270 */
[----:B------:R-:W-:Y:S01]  /*11410*/  ULDC UR5, c[0x0][0x228] ;  /* 0x00008a0000057ab9 */ /* 0x000fe20000000800 */
[----:B------:R-:W-:Y:S01]  /*11420*/  ISETP.LT.AND P6, PT, R3, UR8, !P6 ;  /* 0x0000000803007c0c */ /* 0x000fe2000f7c1270 */
[----:B0-----:R-:W-:Y:S01]  /*11430*/  VIADD R4, R2, 0x3a ;  /* 0x0000003a02047836 */ /* 0x001fe20000000000 */
[----:B------:R-:W-:Y:S01]  /*11440*/  PRMT R5, R43, 0x7632, R5 ;  /* 0x000076322b057816 */ /* 0x000fe20000000005 */
[----:B------:R-:W-:Y:S01]  /*11450*/  ULDC UR8, c[0x0][0x228] ;  /* 0x00008a0000087ab9 */ /* 0x000fe20000000800 */
[----:B------:R-:W-:Y:S01]  /*11460*/  ISETP.LT.AND P5, PT, R3, UR5, !P5 ;  /* 0x0000000503007c0c */ /* 0x000fe2000efa1270 */
[----:B-1----:R-:W-:Y:S01]  /*11470*/  IMAD.WIDE R6, R13, 0x2, R56 ;  /* 0x000000020d067825 */ /* 0x002fe200078e0238 */
[----:B------:R-:W-:Y:S01]  /*11480*/  ULDC UR5, c[0x0][0x228] ;  /* 0x00008a0000057ab9 */ /* 0x000fe20000000800 */
[----:B------:R0:W-:Y:S01]  /*11490*/  @P0 STG.E.U16 desc[UR6][R10.64], R5 ;  /* 0x000000050a000986 */ /* 0x0001e2000c101506 */
[----:B------:R-:W-:Y:S01]  /*114a0*/  ISETP.GE.AND P0, PT, R4, UR9, PT ;  /* 0x0000000904007c0c */ /* 0x000fe2000bf06270 */
[----:B--2---:R-:W-:Y:S01]  /*114b0*/  IMAD.WIDE R8, R15, 0x2, R54 ;  /* 0x000000020f087825 */ /* 0x004fe200078e0236 */
[----:B----4-:R-:W-:-:S03]  /*114c0*/  PRMT R14, R20, 0x7632, R14 ;  /* 0x00007632140e7816 */ /* 0x010fc6000000000e */
[----:B------:R-:W-:Y:S02]  /*114d0*/  VIADD R12, R2, 0x3d ;  /* 0x0000003d020c7836 */ /* 0x000fe40000000000 */
[----:B0-----:R-:W-:Y:S01]  /*114e0*/  IMAD.WIDE R4, R13, 0x2, R54 ;  /* 0x000000020d047825 */ /* 0x001fe200078e0236 */
[----:B------:R-:W-:-:S03]  /*114f0*/  PRMT R11, R47, 0x7632, R11 ;  /* 0x000076322f0b7816 */ /* 0x000fc6000000000b */
[C---:B------:R-:W-:Y:S01]  /*11500*/  VIADD R10, R2.reuse, 0x3b ;  /* 0x0000003b020a7836 */ /* 0x040fe20000000000 */
[----:B------:R0:W-:Y:S01]  /*11510*/  @P1 STG.E.U16 desc[UR6][R4.64], R47 ;  /* 0x0000002f04001986 */ /* 0x0001e2000c101506 */
[C---:B------:R-:W-:Y:S02]  /*11520*/  VIADD R13, R2.reuse, 0x3c ;  /* 0x0000003c020d7836 */ /* 0x040fe40000000000 */
[----:B------:R-:W-:Y:S01]  /*11530*/  VIADD R2, R2, 0x3e ;  /* 0x0000003e02027836 */ /* 0x000fe20000000000 */
[----:B------:R1:W-:Y:S01]  /*11540*/  @P6 STG.E.U16 desc[UR6][R6.64], R11 ;  /* 0x0000000b06006986 */ /* 0x0003e2000c101506 */
[----:B------:R-:W-:Y:S02]  /*11550*/  ISETP.GE.AND P1, PT, R10, UR9, PT ;  /* 0x000000090a007c0c */ /* 0x000fe4000bf26270 */
[C---:B------:R-:W-:Y:S01]  /*11560*/  ISETP.LT.AND P6, PT, R0.reuse, UR10, !P0 ;  /* 0x0000000a00007c0c */ /* 0x040fe2000c7c1270 */
[----:B------:R2:W-:Y:S01]  /*11570*/  @P4 STG.E.U16 desc[UR6][R8.64], R48 ;  /* 0x0000003008004986 */ /* 0x0005e2000c101506 */
[----:B------:R-:W-:Y:S01]  /*11580*/  ISETP.LT.AND P4, PT, R0, UR5, !P3 ;  /* 0x0000000500007c0c */ /* 0x000fe2000df81270 */
[----:B------:R-:W-:Y:S01]  /*11590*/  ULDC UR5, c[0x0][0x228] ;  /* 0x00008a0000057ab9 */ /* 0x000fe20000000800 */
[C---:B------:R-:W-:Y:S01]  /*115a0*/  ISETP.LT.AND P3, PT, R3.reuse, UR8, !P3 ;  /* 0x0000000803007c0c */ /* 0x040fe2000df61270 */
[----:B------:R-:W-:Y:S01]  /*115b0*/  ULDC UR8, c[0x0][0x228] ;  /* 0x00008a0000087ab9 */ /* 0x000fe20000000800 */
[----:B0-----:R-:W-:Y:S01]  /*115c0*/  PRMT R5, R48, 0x7632, R5 ;  /* 0x0000763230057816 */ /* 0x001fe20000000005 */
[----:B------:R-:W-:Y:S01]  /*115d0*/  ULDC UR10, c[0x0][0x228] ;  /* 0x00008a00000a7ab9 */ /* 0x000fe20000000800 */
[----:B------:R-:W-:Y:S01]  /*115e0*/  ISETP.LT.AND P0, PT, R3, UR5, !P0 ;  /* 0x0000000503007c0c */ /* 0x000fe2000c701270 */
[----:B-1----:R-:W-:Y:S01]  /*115f0*/  IMAD.WIDE R10, R15, 0x2, R56 ;  /* 0x000000020f0a7825 */ /* 0x002fe200078e0238 */
[----:B------:R-:W-:-:S03]  /*11600*/  ULDC UR5, c[0x0][0x228] ;  /* 0x00008a0000057ab9 */ /* 0x000fc60000000800 */
[----:B------:R-:W-:Y:S01]  /*11610*/  VIADD R15, R15, UR4 ;  /* 0x000000040f0f7c36 */ /* 0x000fe20008000000 */
[----:B------:R0:W-:Y:S01]  /*11620*/  @P5 STG.E.U16 desc[UR6][R10.64], R5 ;  /* 0x000000050a005986 */ /* 0x0001e2000c101506 */
[----:B------:R-:W-:Y:S02]  /*11630*/  ISETP.GE.AND P5, PT, R13, UR9, PT ;  /* 0x000000090d007c0c */ /* 0x000fe4000bfa6270 */
[C---:B------:R-:W-:Y:S02]  /*11640*/  VIADD R17, R15.reuse, UR4 ;  /* 0x000000040f117c36 */ /* 0x040fe40008000000 */
[----:B------:R-:W-:-:S04]  /*11650*/  IMAD.WIDE R6, R15, 0x2, R56 ;  /* 0x000000020f067825 */ /* 0x000fc800078e0238 */
[----:B--2---:R-:W-:-:S04]  /*11660*/  IMAD.WIDE R8, R17, 0x2, R54 ;  /* 0x0000000211087825 */ /* 0x004fc800078e0236 */
[----:B0-----:R-:W-:-:S04]  /*11670*/  IMAD.WIDE R4, R15, 0x2, R54 ;  /* 0x000000020f047825 */ /* 0x001fc800078e0236 */
[----:B------:R-:W-:Y:S01]  /*11680*/  VIADD R11, R17, UR4 ;  /* 0x00000004110b7c36 */ /* 0x000fe20008000000 */
[----:B------:R0:W-:Y:S01]  /*11690*/  @P4 STG.E.U16 desc[UR6][R4.64], R20 ;  /* 0x0000001404004986 */ /* 0x0001e2000c101506 */
[----:B------:R-:W-:Y:S02]  /*116a0*/  ISETP.GE.AND P4, PT, R12, UR9, PT ;  /* 0x000000090c007c0c */ /* 0x000fe4000bf86270 */
[----:B------:R-:W-:Y:S01]  /*116b0*/  VIADD R13, R11, UR4 ;  /* 0x000000040b0d7c36 */ /* 0x000fe20008000000 */
[----:B------:R1:W-:Y:S01]  /*116c0*/  @P3 STG.E.U16 desc[UR6][R6.64], R14 ;  /* 0x0000000e06003986 */ /* 0x0003e2000c101506 */
[C---:B------:R-:W-:Y:S01]  /*116d0*/  ISETP.LT.AND P3, PT, R0.reuse, UR8, !P1 ;  /* 0x0000000800007c0c */ /* 0x040fe2000cf61270 */
[----:B------:R-:W-:Y:S01]  /*116e0*/  ULDC UR8, c[0x0][0x228] ;  /* 0x00008a0000087ab9 */ /* 0x000fe20000000800 */
[----:B------:R-:W-:Y:S01]  /*116f0*/  ISETP.LT.AND P1, PT, R3, UR10, !P1 ;  /* 0x0000000a03007c0c */ /* 0x000fe2000cf21270 */
[----:B------:R2:W-:Y:S01]  /*11700*/  @P6 STG.E.U16 desc[UR6][R8.64], R49 ;  /* 0x0000003108006986 */ /* 0x0005e2000c101506 */
[----:B------:R-:W-:Y:S01]  /*11710*/  ISETP.LT.AND P6, PT, R0, UR11, !P5 ;  /* 0x0000000b00007c0c */ /* 0x000fe2000efc1270 */
[----:B------:R-:W-:Y:S01]  /*11720*/  ULDC UR10, c[0x0][0x228] ;  /* 0x00008a00000a7ab9 */ /* 0x000fe20000000800 */
[----:B------:R-:W-:Y:S01]  /*11730*/  PRMT R12, R49, 0x7632, R12 ;  /* 0x00007632310c7816 */ /* 0x000fe2000000000c */
[----:B0-----:R-:W-:-:S04]  /*11740*/  IMAD.WIDE R4, R17, 0x2, R56 ;  /* 0x0000000211047825 */ /* 0x001fc800078e0238 */
[----:B-1----:R-:W-:Y:S01]  /*11750*/  IMAD.WIDE R6, R11, 0x2, R54 ;  /* 0x000000020b067825 */ /* 0x002fe200078e0236 */
[----:B------:R-:W-:Y:S01]  /*11760*/  PRMT R14, R21, 0x7632, R14 ;  /* 0x00007632150e7816 */ /* 0x000fe2000000000e */
[----:B------:R-:W-:Y:S01]  /*11770*/  @P0 STG.E.U16 desc[UR6][R4.64], R12 ;  /* 0x0000000c04000986 */ /* 0x000fe2000c101506 */
[----:B------:R-:W-:Y:S01]  /*11780*/  ISETP.GE.AND P0, PT, R2, UR9, PT ;  /* 0x0000000902007c0c */ /* 0x000fe2000bf06270 */
[----:B--2---:R-:W-:Y:S01]  /*11790*/  IMAD.WIDE R8, R11, 0x2, R56 ;  /* 0x000000020b087825 */ /* 0x004fe200078e0238 */
[----:B------:R-:W-:Y:S01]  /*117a0*/  ULDC UR9, c[0x0][0x228] ;  /* 0x00008a0000097ab9 */ /* 0x000fe20000000800 */
[----:B------:R0:W-:Y:S01]  /*117b0*/  @P3 STG.E.U16 desc[UR6][R6.64], R21 ;  /* 0x0000001506003986 */ /* 0x0001e2000c101506 */
[C---:B------:R-:W-:Y:S01]  /*117c0*/  ISETP.LT.AND P3, PT, R0.reuse, UR8, !P0 ;  /* 0x0000000800007c0c */ /* 0x040fe2000c761270 */
[----:B------:R-:W-:Y:S01]  /*117d0*/  IMAD.WIDE R10, R13, 0x2, R54 ;  /* 0x000000020d0a7825 */ /* 0x000fe200078e0236 */
[----:B------:R-:W-:Y:S01]  /*117e0*/  ULDC UR8, c[0x0][0x228] ;  /* 0x00008a0000087ab9 */ /* 0x000fe20000000800 */
[----:B------:R-:W-:Y:S01]  /*117f0*/  @P1 STG.E.U16 desc[UR6][R8.64], R14 ;  /* 0x0000000e08001986 */ /* 0x000fe2000c101506 */
[C---:B------:R-:W-:Y:S01]  /*11800*/  ISETP.LT.AND P1, PT, R0.reuse, UR9, !P2 ;  /* 0x0000000900007c0c */ /* 0x040fe2000d721270 */
[----:B------:R-:W-:Y:S01]  /*11810*/  ULDC UR9, c[0x0][0x228] ;  /* 0x00008a0000097ab9 */ /* 0x000fe20000000800 */
[C---:B------:R-:W-:Y:S01]  /*11820*/  ISETP.LT.AND P2, PT, R3.reuse, UR10, !P2 ;  /* 0x0000000a03007c0c */ /* 0x040fe2000d741270 */
[----:B------:R1:W-:Y:S01]  /*11830*/  @P6 STG.E.U16 desc[UR6][R10.64], R50 ;  /* 0x000000320a006986 */ /* 0x0003e2000c101506 */
[----:B------:R-:W-:Y:S01]  /*11840*/  ISETP.LT.AND P6, PT, R0, UR5, !P4 ;  /* 0x0000000500007c0c */ /* 0x000fe2000e7c1270 */
[----:B------:R-:W-:Y:S01]  /*11850*/  ULDC UR5, c[0x0][0x228] ;  /* 0x00008a0000057ab9 */ /* 0x000fe20000000800 */
[----:B------:R-:W-:Y:S01]  /*11860*/  ISETP.LT.AND P4, PT, R3, UR8, !P4 ;  /* 0x0000000803007c0c */ /* 0x000fe2000e781270 */
[----:B0-----:R-:W-:Y:S01]  /*11870*/  VIADD R7, R13, UR4 ;  /* 0x000000040d077c36 */ /* 0x001fe20008000000 */
[----:B------:R-:W-:-:S02]  /*11880*/  ISETP.LT.AND P5, PT, R3, UR5, !P5 ;  /* 0x0000000503007c0c */ /* 0x000fc4000efa1270 */
[----:B------:R-:W-:Y:S01]  /*11890*/  ISETP.LT.AND P0, PT, R3, UR9, !P0 ;  /* 0x0000000903007c0c */ /* 0x000fe2000c701270 */
[----:B------:R-:W-:Y:S01]  /*118a0*/  IMAD.WIDE R2, R13, 0x2, R56 ;  /* 0x000000020d027825 */ /* 0x000fe200078e0238 */
[----:B------:R-:W-:Y:S02]  /*118b0*/  PRMT R0, R22, 0x7632, R0 ;  /* 0x0000763216007816 */ /* 0x000fe40000000000 */
[----:B------:R-:W-:Y:S01]  /*118c0*/  PRMT R12, R51, 0x7632, R12 ;  /* 0x00007632330c7816 */ /* 0x000fe2000000000c */
[C---:B-1----:R-:W-:Y:S01]  /*118d0*/  VIADD R11, R7.reuse, UR4 ;  /* 0x00000004070b7c36 */ /* 0x042fe20008000000 */
[----:B------:R-:W-:Y:S01]  /*118e0*/  PRMT R50, R50, 0x7632, R50 ;  /* 0x0000763232327816 */ /* 0x000fe20000000032 */
[----:B------:R-:W-:-:S04]  /*118f0*/  IMAD.WIDE R4, R7, 0x2, R54 ;  /* 0x0000000207047825 */ /* 0x000fc800078e0236 */
[----:B------:R-:W-:Y:S01]  /*11900*/  VIADD R13, R11, UR4 ;  /* 0x000000040b0d7c36 */ /* 0x000fe20008000000 */
[----:B------:R0:W-:Y:S01]  /*11910*/  @P5 STG.E.U16 desc[UR6][R2.64], R50 ;  /* 0x0000003202005986 */ /* 0x0001e2000c101506 */
[----:B------:R-:W-:-:S03]  /*11920*/  IMAD.WIDE R6, R7, 0x2, R56 ;  /* 0x0000000207067825 */ /* 0x000fc600078e0238 */
        /* <DEDUP_REMOVED lines=9> */
[----:B------:R-:W-:Y:S05]  /*119c0*/  @!P2 EXIT ;  /* 0x000000000000a94d */ /* 0x000fea0003800000 */
[----:B------:R-:W-:-:S05]  /*119d0*/  PRMT R28, R23, 0x7632, R28 ;  /* 0x00007632171c7816 */ /* 0x000fca000000001c */
[----:B------:R-:W-:Y:S01]  /*119e0*/  STG.E.U16 desc[UR6][R56.64], R28 ;  /* 0x0000001c38007986 */ /* 0x000fe2000c101506 */
[----:B------:R-:W-:Y:S05]  /*119f0*/  EXIT ;  /* 0x000000000000794d */ /* 0x000fea0003800000 */
.L_x_2:
[----:B------:R-:W-:-:S00]  /*11a00*/  BRA `(.L_x_2) ;  /* 0xfffffffc00fc7947 */ /* 0x000fc0000383ffff */
[----:B------:R-:W-:-:S00]  /*11a10*/  NOP ;  /* 0x0000000000007918 */ /* 0x000fc00000000000 */
        /* <DEDUP_REMOVED lines=14> */
.L_x_3:


//--------------------- .nv.shared.matmul_kernel  --------------------------
	.section	.nv.shared.matmul_kernel,"aw",@nobits
	.sectionflags	@""
	.align	16
	.zero		1024


//--------------------- .nv.shared.reserved.0     --------------------------
	.section	.nv.shared.reserved.0,"aw",@nobits
	.weak		__nv_reservedSMEM_offset_0_alias
	.size		__nv_reservedSMEM_offset_0_alias, 0, 0
	.other		__nv_reservedSMEM_offset_0_alias,@"STO_CUDA_RESERVED_SHARED STV_DEFAULT"
__nv_reservedSMEM_offset_0_alias:
	.zero		0


//--------------------- .nv.constant0.matmul_kernel --------------------------
	.section	.nv.constant0.matmul_kernel,"a",@progbits
	.sectionflags	@""
	.align	4
.nv.constant0.matmul_kernel:
	.zero		608


//--------------------- SYMBOLS --------------------------

	.type		.nv.reservedSmem.offset0,@object
	.size		.nv.reservedSmem.offset0,0x4
